	.target	sm_90a

	.elftype	@"ET_EXEC"


//--------------------- .note.nv.tkinfo           --------------------------
	.section	.note.nv.tkinfo,"",@"SHT_NOTE"
	.sectionflags	@"SHF_NOTE_NV_TKINFO"
	.tkinfo
        /*0018*/ 	.word	0x00000002
        /*0030*/ 	.string	""
        /*0030*/ 	.string	"ptxas"
        /*0030*/ 	.string	"Cuda compilation tools, release 13.0, V13.0.88"
        /*0030*/ 	.string	"Build cuda_13.0.r13.0/compiler.36424714_0"
        /*0030*/ 	.string	"-arch sm_90a -m 64 "



//--------------------- .note.nv.cuinfo           --------------------------
	.section	.note.nv.cuinfo,"",@"SHT_NOTE"
	.sectionflags	@"SHF_NOTE_NV_CUINFO"
        /*0018*/ 	.short	0x0002
        /*001a*/ 	.short	0x005a
        /*001c*/ 	.short	0x0082
	.zero		2


//--------------------- .nv.info                  --------------------------
	.section	.nv.info,"",@"SHT_CUDA_INFO"
	.align	4


	//----- nvinfo : EIATTR_REGCOUNT
	.align		4
        /*0000*/ 	.byte	0x04, 0x2f
        /*0002*/ 	.short	(.L_15 - .L_14)
	.align		4
.L_14:
        /*0004*/ 	.word	index@(_ZN7cutlass13device_kernelINS_4gemm6kernel13GemmUniversalIN4cute5tupleIJiiiiEEENS1_10collective13CollectiveMmaINS1_34MainloopSm90TmaGmmaWarpSpecializedILi3ENS5_IJNS4_1CILi1EEESB_SB_EEENS1_35KernelTmaWarpSpecializedCooperativeEEENS5_IJNSA_ILi128EEESF_SF_EEENS_6half_tENS5_IJlSB_lEEESH_SI_NS4_8TiledMMAINS4_8MMA_AtomIJNS4_4SM904GMMA26MMA_64x128x16_F32F16F16_SSILNSM_5MajorE0ELSO_0ELNSM_7ScaleInE1ELSP_1EEEEEENS4_6LayoutINS5_IJNSA_ILi2EEESB_SB_EEENS5_IJSB_NSA_ILi0EEESV_EEEEENS5_IJNS4_10UnderscoreESY_SY_EEEEENS4_13SM90_TMA_LOADENS4_14ComposedLayoutINS4_7SwizzleILi3ELi4ELi3EEENS4_18smem_ptr_flag_bitsILi16EEENSS_INS5_IJNSA_ILi8EEENSA_ILi64EEEEEENS5_IJS18_SB_EEEEEEEvNS4_8identityES11_S1C_vS1D_EENS_8epilogue10collective6detail29Sm90TmaWarpSpecializedAdapterINS1G_15DefaultEpilogueISH_SI_SI_NS1F_6thread17LinearCombinationISH_Li1EffLNS1K_9ScaleType4KindE0ELNS_15FloatRoundStyleE2ESH_EENS1_15EpilogueDefaultEEEEEvvEEEEvNT_6ParamsE)
        /*0008*/ 	.word	0x000000a8


	//----- nvinfo : EIATTR_FRAME_SIZE
	.align		4
.L_15:
        /*000c*/ 	.byte	0x04, 0x11
        /*000e*/ 	.short	(.L_17 - .L_16)
	.align		4
.L_16:
        /*0010*/ 	.word	index@(_ZN7cutlass13device_kernelINS_4gemm6kernel13GemmUniversalIN4cute5tupleIJiiiiEEENS1_10collective13CollectiveMmaINS1_34MainloopSm90TmaGmmaWarpSpecializedILi3ENS5_IJNS4_1CILi1EEESB_SB_EEENS1_35KernelTmaWarpSpecializedCooperativeEEENS5_IJNSA_ILi128EEESF_SF_EEENS_6half_tENS5_IJlSB_lEEESH_SI_NS4_8TiledMMAINS4_8MMA_AtomIJNS4_4SM904GMMA26MMA_64x128x16_F32F16F16_SSILNSM_5MajorE0ELSO_0ELNSM_7ScaleInE1ELSP_1EEEEEENS4_6LayoutINS5_IJNSA_ILi2EEESB_SB_EEENS5_IJSB_NSA_ILi0EEESV_EEEEENS5_IJNS4_10UnderscoreESY_SY_EEEEENS4_13SM90_TMA_LOADENS4_14ComposedLayoutINS4_7SwizzleILi3ELi4ELi3EEENS4_18smem_ptr_flag_bitsILi16EEENSS_INS5_IJNSA_ILi8EEENSA_ILi64EEEEEENS5_IJS18_SB_EEEEEEEvNS4_8identityES11_S1C_vS1D_EENS_8epilogue10collective6detail29Sm90TmaWarpSpecializedAdapterINS1G_15DefaultEpilogueISH_SI_SI_NS1F_6thread17LinearCombinationISH_Li1EffLNS1K_9ScaleType4KindE0ELNS_15FloatRoundStyleE2ESH_EENS1_15EpilogueDefaultEEEEEvvEEEEvNT_6ParamsE)
        /*0014*/ 	.word	0x00000000


	//----- nvinfo : EIATTR_MIN_STACK_SIZE
	.align		4
.L_17:
        /*0018*/ 	.byte	0x04, 0x12
        /*001a*/ 	.short	(.L_19 - .L_18)
	.align		4
.L_18:
        /*001c*/ 	.word	index@(_ZN7cutlass13device_kernelINS_4gemm6kernel13GemmUniversalIN4cute5tupleIJiiiiEEENS1_10collective13CollectiveMmaINS1_34MainloopSm90TmaGmmaWarpSpecializedILi3ENS5_IJNS4_1CILi1EEESB_SB_EEENS1_35KernelTmaWarpSpecializedCooperativeEEENS5_IJNSA_ILi128EEESF_SF_EEENS_6half_tENS5_IJlSB_lEEESH_SI_NS4_8TiledMMAINS4_8MMA_AtomIJNS4_4SM904GMMA26MMA_64x128x16_F32F16F16_SSILNSM_5MajorE0ELSO_0ELNSM_7ScaleInE1ELSP_1EEEEEENS4_6LayoutINS5_IJNSA_ILi2EEESB_SB_EEENS5_IJSB_NSA_ILi0EEESV_EEEEENS5_IJNS4_10UnderscoreESY_SY_EEEEENS4_13SM90_TMA_LOADENS4_14ComposedLayoutINS4_7SwizzleILi3ELi4ELi3EEENS4_18smem_ptr_flag_bitsILi16EEENSS_INS5_IJNSA_ILi8EEENSA_ILi64EEEEEENS5_IJS18_SB_EEEEEEEvNS4_8identityES11_S1C_vS1D_EENS_8epilogue10collective6detail29Sm90TmaWarpSpecializedAdapterINS1G_15DefaultEpilogueISH_SI_SI_NS1F_6thread17LinearCombinationISH_Li1EffLNS1K_9ScaleType4KindE0ELNS_15FloatRoundStyleE2ESH_EENS1_15EpilogueDefaultEEEEEvvEEEEvNT_6ParamsE)
        /*0020*/ 	.word	0x00000000
.L_19:


//--------------------- .nv.compat                --------------------------
	.section	.nv.compat,"",@"SHT_CUDA_COMPAT_INFO"
	.align	4
        /*0000*/ 	.byte	0x02, 0x09, 0x01, 0x00, 0x02, 0x02, 0x04, 0x00, 0x02, 0x05, 0x05, 0x00, 0x03, 0x07, 0x01, 0x01
        /*0010*/ 	.byte	0x02, 0x03, 0x01, 0x00, 0x02, 0x06, 0x01, 0x00, 0x04, 0x0b, 0x08, 0x00, 0x00, 0x00, 0x00, 0x00
        /*0020*/ 	.byte	0x00, 0x00, 0x00, 0x00


//--------------------- .nv.info._ZN7cutlass13device_kernelINS_4gemm6kernel13GemmUniversalIN4cute5tupleIJiiiiEEENS1_10collective13CollectiveMmaINS1_34MainloopSm90TmaGmmaWarpSpecializedILi3ENS5_IJNS4_1CILi1EEESB_SB_EEENS1_35KernelTmaWarpSpecializedCooperativeEEENS5_IJNSA_ILi128EEESF_SF_EEENS_6half_tENS5_IJlSB_lEEESH_SI_NS4_8TiledMMAINS4_8MMA_AtomIJNS4_4SM904GMMA26MMA_64x128x16_F32F16F16_SSILNSM_5MajorE0ELSO_0ELNSM_7ScaleInE1ELSP_1EEEEEENS4_6LayoutINS5_IJNSA_ILi2EEESB_SB_EEENS5_IJSB_NSA_ILi0EEESV_EEEEENS5_IJNS4_10UnderscoreESY_SY_EEEEENS4_13SM90_TMA_LOADENS4_14ComposedLayoutINS4_7SwizzleILi3ELi4ELi3EEENS4_18smem_ptr_flag_bitsILi16EEENSS_INS5_IJNSA_ILi8EEENSA_ILi64EEEEEENS5_IJS18_SB_EEEEEEEvNS4_8identityES11_S1C_vS1D_EENS_8epilogue10collective6detail29Sm90TmaWarpSpecializedAdapterINS1G_15DefaultEpilogueISH_SI_SI_NS1F_6thread17LinearCombinationISH_Li1EffLNS1K_9ScaleType4KindE0ELNS_15FloatRoundStyleE2ESH_EENS1_15EpilogueDefaultEEEEEvvEEEEvNT_6ParamsE --------------------------
	.section	.nv.info._ZN7cutlass13device_kernelINS_4gemm6kernel13GemmUniversalIN4cute5tupleIJiiiiEEENS1_10collective13CollectiveMmaINS1_34MainloopSm90TmaGmmaWarpSpecializedILi3ENS5_IJNS4_1CILi1EEESB_SB_EEENS1_35KernelTmaWarpSpecializedCooperativeEEENS5_IJNSA_ILi128EEESF_SF_EEENS_6half_tENS5_IJlSB_lEEESH_SI_NS4_8TiledMMAINS4_8MMA_AtomIJNS4_4SM904GMMA26MMA_64x128x16_F32F16F16_SSILNSM_5MajorE0ELSO_0ELNSM_7ScaleInE1ELSP_1EEEEEENS4_6LayoutINS5_IJNSA_ILi2EEESB_SB_EEENS5_IJSB_NSA_ILi0EEESV_EEEEENS5_IJNS4_10UnderscoreESY_SY_EEEEENS4_13SM90_TMA_LOADENS4_14ComposedLayoutINS4_7SwizzleILi3ELi4ELi3EEENS4_18smem_ptr_flag_bitsILi16EEENSS_INS5_IJNSA_ILi8EEENSA_ILi64EEEEEENS5_IJS18_SB_EEEEEEEvNS4_8identityES11_S1C_vS1D_EENS_8epilogue10collective6detail29Sm90TmaWarpSpecializedAdapterINS1G_15DefaultEpilogueISH_SI_SI_NS1F_6thread17LinearCombinationISH_Li1EffLNS1K_9ScaleType4KindE0ELNS_15FloatRoundStyleE2ESH_EENS1_15EpilogueDefaultEEEEEvvEEEEvNT_6ParamsE,"",@"SHT_CUDA_INFO"
	.sectionflags	@""
	.align	4


	//----- nvinfo : EIATTR_CUDA_API_VERSION
	.align		4
        /*0000*/ 	.byte	0x04, 0x37
        /*0002*/ 	.short	(.L_21 - .L_20)
.L_20:
        /*0004*/ 	.word	0x00000082


	//----- nvinfo : EIATTR_KPARAM_INFO
	.align		4
.L_21:
        /*0008*/ 	.byte	0x04, 0x17
        /*000a*/ 	.short	(.L_23 - .L_22)
.L_22:
        /*000c*/ 	.word	0x00000000
        /*0010*/ 	.short	0x0000
        /*0012*/ 	.short	0x0070
        /*0014*/ 	.byte	0x00, 0xf0, 0x01, 0x10


	//----- nvinfo : EIATTR_SPARSE_MMA_MASK
	.align		4
.L_23:
        /*0018*/ 	.byte	0x03, 0x50
        /*001a*/ 	.short	0x0000


	//----- nvinfo : EIATTR_MAXREG_COUNT
	.align		4
        /*001c*/ 	.byte	0x03, 0x1b
        /*001e*/ 	.short	0x00a8


	//----- nvinfo : EIATTR_NUM_BARRIERS
	.align		4
        /*0020*/ 	.byte	0x02, 0x4c
        /*0022*/ 	.byte	0x01
	.zero		1


	//----- nvinfo : EIATTR_EXTERNS
	.align		4
        /*0024*/ 	.byte	0x04, 0x0f
        /*0026*/ 	.short	(.L_25 - .L_24)


	//   ....[0]....
	.align		4
.L_24:
        /*0028*/ 	.word	index@(__assertfail)


	//----- nvinfo : EIATTR_MERCURY_ISA_VERSION
	.align		4
.L_25:
        /*002c*/ 	.byte	0x03, 0x5f
        /*002e*/ 	.short	0x0101


	//----- nvinfo : EIATTR_INT_WARP_WIDE_INSTR_OFFSETS
	.align		4
        /*0030*/ 	.byte	0x04, 0x31
        /*0032*/ 	.short	(.L_27 - .L_26)


	//   ....[0]....
.L_26:
        /*0034*/ 	.word	0x000003d0


	//   ....[1]....
        /*0038*/ 	.word	0x000003e0


	//   ....[2]....
        /*003c*/ 	.word	0x000004a0


	//----- nvinfo : EIATTR_COOP_GROUP_MASK_REGIDS
	.align		4
.L_27:
        /*0040*/ 	.byte	0x04, 0x29
        /*0042*/ 	.short	(.L_29 - .L_28)


	//   ....[0]....
.L_28:
        /*0044*/ 	.word	0xffffffff


	//   ....[1]....
        /*0048*/ 	.word	0xffffffff


	//   ....[2]....
        /*004c*/ 	.word	0xffffffff


	//   ....[3]....
        /*0050*/ 	.word	0xffffffff


	//   ....[4]....
        /*0054*/ 	.word	0xffffffff


	//----- nvinfo : EIATTR_COOP_GROUP_INSTR_OFFSETS
	.align		4
.L_29:
        /*0058*/ 	.byte	0x04, 0x28
        /*005a*/ 	.short	(.L_31 - .L_30)


	//   ....[0]....
.L_30:
        /*005c*/ 	.word	0x00000060


	//   ....[1]....
        /*0060*/ 	.word	0x00000070


	//   ....[2]....
        /*0064*/ 	.word	0x00000130


	//   ....[3]....
        /*0068*/ 	.word	0x000002a0


	//   ....[4]....
        /*006c*/ 	.word	0x000011a0


	//----- nvinfo : EIATTR_REG_RECONFIG
	.align		4
.L_31:
        /*0070*/ 	.byte	0x01, 0x54
	.zero		2


	//----- nvinfo : EIATTR_SYSCALL_OFFSETS
	.align		4
        /*0074*/ 	.byte	0x04, 0x46
        /*0076*/ 	.short	(.L_33 - .L_32)


	//   ....[0]....
.L_32:
        /*0078*/ 	.word	0x00001390


	//----- nvinfo : EIATTR_MBARRIER_INSTR_OFFSETS
	.align		4
.L_33:
        /*007c*/ 	.byte	0x04, 0x39
        /*007e*/ 	.short	(.L_35 - .L_34)


	//   ....[0]....
.L_34:
        /*0080*/ 	.word	0x00000230
        /*0084*/ 	.word	0x000000ff
        /*0088*/ 	.word	0x00000000
        /*008c*/ 	.short	0x0100
        /*008e*/ 	.byte	0x08
	.zero		1


	//   ....[1]....
        /*0090*/ 	.word	0x00000240
        /*0094*/ 	.word	0x000000ff
        /*0098*/ 	.word	0x00000018
        /*009c*/ 	.short	0x0100
        /*009e*/ 	.byte	0x08
	.zero		1


	//   ....[2]....
        /*00a0*/ 	.word	0x00000250
        /*00a4*/ 	.word	0x000000ff
        /*00a8*/ 	.word	0x00000008
        /*00ac*/ 	.short	0x0100
        /*00ae*/ 	.byte	0x08
	.zero		1


	//   ....[3]....
        /*00b0*/ 	.word	0x00000260
        /*00b4*/ 	.word	0x000000ff
        /*00b8*/ 	.word	0x00000020
        /*00bc*/ 	.short	0x0100
        /*00be*/ 	.byte	0x08
	.zero		1


	//   ....[4]....
        /*00c0*/ 	.word	0x00000270
        /*00c4*/ 	.word	0x000000ff
        /*00c8*/ 	.word	0x00000010
        /*00cc*/ 	.short	0x0100
        /*00ce*/ 	.byte	0x08
	.zero		1


	//   ....[5]....
        /*00d0*/ 	.word	0x00000280
        /*00d4*/ 	.word	0x000000ff
        /*00d8*/ 	.word	0x00000028
        /*00dc*/ 	.short	0x0100
        /*00de*/ 	.byte	0x08
	.zero		1


	//   ....[6]....
        /*00e0*/ 	.word	0x00000520
        /*00e4*/ 	.word	0x000000ff
        /*00e8*/ 	.word	0x00000040
        /*00ec*/ 	.short	0x0100
        /*00ee*/ 	.byte	0x08
	.zero		1


	//   ....[7]....
        /*00f0*/ 	.word	0x000005a0
        /*00f4*/ 	.word	0x000000ff
        /*00f8*/ 	.word	0x00000048
        /*00fc*/ 	.short	0x0100
        /*00fe*/ 	.byte	0x08
	.zero		1


	//   ....[8]....
        /*0100*/ 	.word	0x00001410
        /*0104*/ 	.word	0x00000003
        /*0108*/ 	.word	0x00000000
        /*010c*/ 	.short	0x010a
        /*010e*/ 	.byte	0x3f
	.zero		1


	//   ....[9]....
        /*0110*/ 	.word	0x00001470
        /*0114*/ 	.word	0x00000003
        /*0118*/ 	.word	0x00000000
        /*011c*/ 	.short	0x010a
        /*011e*/ 	.byte	0x3f
	.zero		1


	//   ....[10]....
        /*0120*/ 	.word	0x00001980
        /*0124*/ 	.word	0x000000ff
        /*0128*/ 	.word	0x00000000
        /*012c*/ 	.short	0x010a
        /*012e*/ 	.byte	0x08
	.zero		1


	//   ....[11]....
        /*0130*/ 	.word	0x000019c0
        /*0134*/ 	.word	0x000000ff
        /*0138*/ 	.word	0x00000000
        /*013c*/ 	.short	0x010a
        /*013e*/ 	.byte	0x08
	.zero		1


	//   ....[12]....
        /*0140*/ 	.word	0x00001de0
        /*0144*/ 	.word	0x000000ff
        /*0148*/ 	.word	0x00000000
        /*014c*/ 	.short	0x0101
        /*014e*/ 	.byte	0x07
	.zero		1


	//   ....[13]....
        /*0150*/ 	.word	0x00001fc0
        /*0154*/ 	.word	0x000000ff
        /*0158*/ 	.word	0x00000000
        /*015c*/ 	.short	0x0101
        /*015e*/ 	.byte	0x06
	.zero		1


	//   ....[14]....
        /*0160*/ 	.word	0x00007180
        /*0164*/ 	.word	0x0000000e
        /*0168*/ 	.word	0x00000018
        /*016c*/ 	.short	0x010a
        /*016e*/ 	.byte	0x3f
	.zero		1


	//   ....[15]....
        /*0170*/ 	.word	0x000075b0
        /*0174*/ 	.word	0x00000006
        /*0178*/ 	.word	0x00000048
        /*017c*/ 	.short	0x0101
        /*017e*/ 	.byte	0x3f
	.zero		1


	//   ....[16]....
        /*0180*/ 	.word	0x00007cd0
        /*0184*/ 	.word	0x00000007
        /*0188*/ 	.word	0x00000000
        /*018c*/ 	.short	0x010a
        /*018e*/ 	.byte	0x3f
	.zero		1


	//   ....[17]....
        /*0190*/ 	.word	0x00007d50
        /*0194*/ 	.word	0x00000009
        /*0198*/ 	.word	0x00000000
        /*019c*/ 	.short	0x010a
        /*019e*/ 	.byte	0x3f
	.zero		1


	//   ....[18]....
        /*01a0*/ 	.word	0x00007de0
        /*01a4*/ 	.word	0x00000003
        /*01a8*/ 	.word	0x00000000
        /*01ac*/ 	.short	0x010a
        /*01ae*/ 	.byte	0x3f
	.zero		1


	//   ....[19]....
        /*01b0*/ 	.word	0x00007e40
        /*01b4*/ 	.word	0x00000003
        /*01b8*/ 	.word	0x00000000
        /*01bc*/ 	.short	0x010a
        /*01be*/ 	.byte	0x3f
	.zero		1


	//   ....[20]....
        /*01c0*/ 	.word	0x00007ea0
        /*01c4*/ 	.word	0x00000004
        /*01c8*/ 	.word	0x00000000
        /*01cc*/ 	.short	0x010a
        /*01ce*/ 	.byte	0x3f
	.zero		1


	//   ....[21]....
        /*01d0*/ 	.word	0x00007f70
        /*01d4*/ 	.word	0x0000000e
        /*01d8*/ 	.word	0x00000018
        /*01dc*/ 	.short	0x010a
        /*01de*/ 	.byte	0x3f
	.zero		1


	//   ....[22]....
        /*01e0*/ 	.word	0x00008040
        /*01e4*/ 	.word	0x00000007
        /*01e8*/ 	.word	0x00000000
        /*01ec*/ 	.short	0x010a
        /*01ee*/ 	.byte	0x3f
	.zero		1


	//   ....[23]....
        /*01f0*/ 	.word	0x00008090
        /*01f4*/ 	.word	0x00000009
        /*01f8*/ 	.word	0x00000000
        /*01fc*/ 	.short	0x010a
        /*01fe*/ 	.byte	0x3f
	.zero		1


	//----- nvinfo : EIATTR_NUM_MBARRIERS
	.align		4
.L_35:
        /*0200*/ 	.byte	0x03, 0x38
        /*0202*/ 	.short	0x0008


	//----- nvinfo : EIATTR_EXIT_INSTR_OFFSETS
	.align		4
        /*0204*/ 	.byte	0x04, 0x1c
        /*0206*/ 	.short	(.L_37 - .L_36)


	//   ....[0]....
.L_36:
        /*0208*/ 	.word	0x00000640


	//   ....[1]....
        /*020c*/ 	.word	0x00000f00


	//   ....[2]....
        /*0210*/ 	.word	0x00006860


	//   ....[3]....
        /*0214*/ 	.word	0x00006e90


	//   ....[4]....
        /*0218*/ 	.word	0x00007e30


	//----- nvinfo : EIATTR_MAX_THREADS
	.align		4
.L_37:
        /*021c*/ 	.byte	0x04, 0x05
        /*021e*/ 	.short	(.L_39 - .L_38)
.L_38:
        /*0220*/ 	.word	0x00000180
        /*0224*/ 	.word	0x00000001
        /*0228*/ 	.word	0x00000001


	//----- nvinfo : EIATTR_CRS_STACK_SIZE
	.align		4
.L_39:
        /*022c*/ 	.byte	0x04, 0x1e
        /*022e*/ 	.short	(.L_41 - .L_40)
.L_40:
        /*0230*/ 	.word	0x00000000


	//----- nvinfo : EIATTR_CBANK_PARAM_SIZE
	.align		4
.L_41:
        /*0234*/ 	.byte	0x03, 0x19
        /*0236*/ 	.short	0x0470


	//----- nvinfo : EIATTR_PARAM_CBANK
	.align		4
        /*0238*/ 	.byte	0x04, 0x0a
        /*023a*/ 	.short	(.L_43 - .L_42)
	.align		4
.L_42:
        /*023c*/ 	.word	index@(.nv.constant0._ZN7cutlass13device_kernelINS_4gemm6kernel13GemmUniversalIN4cute5tupleIJiiiiEEENS1_10collective13CollectiveMmaINS1_34MainloopSm90TmaGmmaWarpSpecializedILi3ENS5_IJNS4_1CILi1EEESB_SB_EEENS1_35KernelTmaWarpSpecializedCooperativeEEENS5_IJNSA_ILi128EEESF_SF_EEENS_6half_tENS5_IJlSB_lEEESH_SI_NS4_8TiledMMAINS4_8MMA_AtomIJNS4_4SM904GMMA26MMA_64x128x16_F32F16F16_SSILNSM_5MajorE0ELSO_0ELNSM_7ScaleInE1ELSP_1EEEEEENS4_6LayoutINS5_IJNSA_ILi2EEESB_SB_EEENS5_IJSB_NSA_ILi0EEESV_EEEEENS5_IJNS4_10UnderscoreESY_SY_EEEEENS4_13SM90_TMA_LOADENS4_14ComposedLayoutINS4_7SwizzleILi3ELi4ELi3EEENS4_18smem_ptr_flag_bitsILi16EEENSS_INS5_IJNSA_ILi8EEENSA_ILi64EEEEEENS5_IJS18_SB_EEEEEEEvNS4_8identityES11_S1C_vS1D_EENS_8epilogue10collective6detail29Sm90TmaWarpSpecializedAdapterINS1G_15DefaultEpilogueISH_SI_SI_NS1F_6thread17LinearCombinationISH_Li1EffLNS1K_9ScaleType4KindE0ELNS_15FloatRoundStyleE2ESH_EENS1_15EpilogueDefaultEEEEEvvEEEEvNT_6ParamsE)
        /*0240*/ 	.short	0x0210
        /*0242*/ 	.short	0x0470


	//----- nvinfo : EIATTR_SW_WAR
	.align		4
.L_43:
        /*0244*/ 	.byte	0x04, 0x36
        /*0246*/ 	.short	(.L_45 - .L_44)
.L_44:
        /*0248*/ 	.word	0x00000008
.L_45:


//--------------------- .nv.callgraph             --------------------------
	.section	.nv.callgraph,"",@"SHT_CUDA_CALLGRAPH"
	.align	4
	.sectionentsize	8
	.align		4
        /*0000*/ 	.word	0x00000000
	.align		4
        /*0004*/ 	.word	0xffffffff
	.align		4
        /*0008*/ 	.word	index@(_ZN7cutlass13device_kernelINS_4gemm6kernel13GemmUniversalIN4cute5tupleIJiiiiEEENS1_10collective13CollectiveMmaINS1_34MainloopSm90TmaGmmaWarpSpecializedILi3ENS5_IJNS4_1CILi1EEESB_SB_EEENS1_35KernelTmaWarpSpecializedCooperativeEEENS5_IJNSA_ILi128EEESF_SF_EEENS_6half_tENS5_IJlSB_lEEESH_SI_NS4_8TiledMMAINS4_8MMA_AtomIJNS4_4SM904GMMA26MMA_64x128x16_F32F16F16_SSILNSM_5MajorE0ELSO_0ELNSM_7ScaleInE1ELSP_1EEEEEENS4_6LayoutINS5_IJNSA_ILi2EEESB_SB_EEENS5_IJSB_NSA_ILi0EEESV_EEEEENS5_IJNS4_10UnderscoreESY_SY_EEEEENS4_13SM90_TMA_LOADENS4_14ComposedLayoutINS4_7SwizzleILi3ELi4ELi3EEENS4_18smem_ptr_flag_bitsILi16EEENSS_INS5_IJNSA_ILi8EEENSA_ILi64EEEEEENS5_IJS18_SB_EEEEEEEvNS4_8identityES11_S1C_vS1D_EENS_8epilogue10collective6detail29Sm90TmaWarpSpecializedAdapterINS1G_15DefaultEpilogueISH_SI_SI_NS1F_6thread17LinearCombinationISH_Li1EffLNS1K_9ScaleType4KindE0ELNS_15FloatRoundStyleE2ESH_EENS1_15EpilogueDefaultEEEEEvvEEEEvNT_6ParamsE)
	.align		4
        /*000c*/ 	.word	index@(__assertfail)
	.align		4
        /*0010*/ 	.word	0x00000000
	.align		4
        /*0014*/ 	.word	0xfffffffe
	.align		4
        /*0018*/ 	.word	0x00000000
	.align		4
        /*001c*/ 	.word	0xfffffffd
	.align		4
        /*0020*/ 	.word	0x00000000
	.align		4
        /*0024*/ 	.word	0xfffffffc


//--------------------- .nv.constant4             --------------------------
	.section	.nv.constant4,"a",@progbits
	.align	8
	.align		8
.nv.constant4:
        /*0000*/ 	.dword	__assertfail
	.align		8
        /*0008*/ 	.dword	__unnamed_1
	.align		8
        /*0010*/ 	.dword	_ZN39_INTERNAL_5ced2558_4_k_cu_3440beb8_26264cuda3std3__45__cpo5beginE
	.align		8
        /*0018*/ 	.dword	_ZN39_INTERNAL_5ced2558_4_k_cu_3440beb8_26264cuda3std3__45__cpo3endE
	.align		8
        /*0020*/ 	.dword	_ZN39_INTERNAL_5ced2558_4_k_cu_3440beb8_26264cuda3std3__45__cpo6cbeginE
	.align		8
        /*0028*/ 	.dword	_ZN39_INTERNAL_5ced2558_4_k_cu_3440beb8_26264cuda3std3__45__cpo4cendE
	.align		8
        /*0030*/ 	.dword	_ZN39_INTERNAL_5ced2558_4_k_cu_3440beb8_26264cuda3std3__441_GLOBAL__N__5ced2558_4_k_cu_3440beb8_26266ignoreE
	.align		8
        /*0038*/ 	.dword	_ZN39_INTERNAL_5ced2558_4_k_cu_3440beb8_26264cuda3std3__419piecewise_constructE
	.align		8
        /*0040*/ 	.dword	_ZN39_INTERNAL_5ced2558_4_k_cu_3440beb8_26264cuda3std3__48in_placeE
	.align		8
        /*0048*/ 	.dword	_ZN39_INTERNAL_5ced2558_4_k_cu_3440beb8_26264cuda3std6ranges3__45__cpo4swapE
	.align		8
        /*0050*/ 	.dword	_ZN39_INTERNAL_5ced2558_4_k_cu_3440beb8_26264cuda3std6ranges3__45__cpo9iter_moveE
	.align		8
        /*0058*/ 	.dword	_ZN39_INTERNAL_5ced2558_4_k_cu_3440beb8_26264cute7productE
	.align		8
        /*0060*/ 	.dword	_ZN39_INTERNAL_5ced2558_4_k_cu_3440beb8_26264cute1_E
	.align		8
        /*0068*/ 	.dword	$str$22
	.align		8
        /*0070*/ 	.dword	$str$23


//--------------------- .text._ZN7cutlass13device_kernelINS_4gemm6kernel13GemmUniversalIN4cute5tupleIJiiiiEEENS1_10collective13CollectiveMmaINS1_34MainloopSm90TmaGmmaWarpSpecializedILi3ENS5_IJNS4_1CILi1EEESB_SB_EEENS1_35KernelTmaWarpSpecializedCooperativeEEENS5_IJNSA_ILi128EEESF_SF_EEENS_6half_tENS5_IJlSB_lEEESH_SI_NS4_8TiledMMAINS4_8MMA_AtomIJNS4_4SM904GMMA26MMA_64x128x16_F32F16F16_SSILNSM_5MajorE0ELSO_0ELNSM_7ScaleInE1ELSP_1EEEEEENS4_6LayoutINS5_IJNSA_ILi2EEESB_SB_EEENS5_IJSB_NSA_ILi0EEESV_EEEEENS5_IJNS4_10UnderscoreESY_SY_EEEEENS4_13SM90_TMA_LOADENS4_14ComposedLayoutINS4_7SwizzleILi3ELi4ELi3EEENS4_18smem_ptr_flag_bitsILi16EEENSS_INS5_IJNSA_ILi8EEENSA_ILi64EEEEEENS5_IJS18_SB_EEEEEEEvNS4_8identityES11_S1C_vS1D_EENS_8epilogue10collective6detail29Sm90TmaWarpSpecializedAdapterINS1G_15DefaultEpilogueISH_SI_SI_NS1F_6thread17LinearCombinationISH_Li1EffLNS1K_9ScaleType4KindE0ELNS_15FloatRoundStyleE2ESH_EENS1_15EpilogueDefaultEEEEEvvEEEEvNT_6ParamsE --------------------------
	.section	.text._ZN7cutlass13device_kernelINS_4gemm6kernel13GemmUniversalIN4cute5tupleIJiiiiEEENS1_10collective13CollectiveMmaINS1_34MainloopSm90TmaGmmaWarpSpecializedILi3ENS5_IJNS4_1CILi1EEESB_SB_EEENS1_35KernelTmaWarpSpecializedCooperativeEEENS5_IJNSA_ILi128EEESF_SF_EEENS_6half_tENS5_IJlSB_lEEESH_SI_NS4_8TiledMMAINS4_8MMA_AtomIJNS4_4SM904GMMA26MMA_64x128x16_F32F16F16_SSILNSM_5MajorE0ELSO_0ELNSM_7ScaleInE1ELSP_1EEEEEENS4_6LayoutINS5_IJNSA_ILi2EEESB_SB_EEENS5_IJSB_NSA_ILi0EEESV_EEEEENS5_IJNS4_10UnderscoreESY_SY_EEEEENS4_13SM90_TMA_LOADENS4_14ComposedLayoutINS4_7SwizzleILi3ELi4ELi3EEENS4_18smem_ptr_flag_bitsILi16EEENSS_INS5_IJNSA_ILi8EEENSA_ILi64EEEEEENS5_IJS18_SB_EEEEEEEvNS4_8identityES11_S1C_vS1D_EENS_8epilogue10collective6detail29Sm90TmaWarpSpecializedAdapterINS1G_15DefaultEpilogueISH_SI_SI_NS1F_6thread17LinearCombinationISH_Li1EffLNS1K_9ScaleType4KindE0ELNS_15FloatRoundStyleE2ESH_EENS1_15EpilogueDefaultEEEEEvvEEEEvNT_6ParamsE,"ax",@progbits
	.align	128
.text._ZN7cutlass13device_kernelINS_4gemm6kernel13GemmUniversalIN4cute5tupleIJiiiiEEENS1_10collective13CollectiveMmaINS1_34MainloopSm90TmaGmmaWarpSpecializedILi3ENS5_IJNS4_1CILi1EEESB_SB_EEENS1_35KernelTmaWarpSpecializedCooperativeEEENS5_IJNSA_ILi128EEESF_SF_EEENS_6half_tENS5_IJlSB_lEEESH_SI_NS4_8TiledMMAINS4_8MMA_AtomIJNS4_4SM904GMMA26MMA_64x128x16_F32F16F16_SSILNSM_5MajorE0ELSO_0ELNSM_7ScaleInE1ELSP_1EEEEEENS4_6LayoutINS5_IJNSA_ILi2EEESB_SB_EEENS5_IJSB_NSA_ILi0EEESV_EEEEENS5_IJNS4_10UnderscoreESY_SY_EEEEENS4_13SM90_TMA_LOADENS4_14ComposedLayoutINS4_7SwizzleILi3ELi4ELi3EEENS4_18smem_ptr_flag_bitsILi16EEENSS_INS5_IJNSA_ILi8EEENSA_ILi64EEEEEENS5_IJS18_SB_EEEEEEEvNS4_8identityES11_S1C_vS1D_EENS_8epilogue10collective6detail29Sm90TmaWarpSpecializedAdapterINS1G_15DefaultEpilogueISH_SI_SI_NS1F_6thread17LinearCombinationISH_Li1EffLNS1K_9ScaleType4KindE0ELNS_15FloatRoundStyleE2ESH_EENS1_15EpilogueDefaultEEEEEvvEEEEvNT_6ParamsE:
        .type           _ZN7cutlass13device_kernelINS_4gemm6kernel13GemmUniversalIN4cute5tupleIJiiiiEEENS1_10collective13CollectiveMmaINS1_34MainloopSm90TmaGmmaWarpSpecializedILi3ENS5_IJNS4_1CILi1EEESB_SB_EEENS1_35KernelTmaWarpSpecializedCooperativeEEENS5_IJNSA_ILi128EEESF_SF_EEENS_6half_tENS5_IJlSB_lEEESH_SI_NS4_8TiledMMAINS4_8MMA_AtomIJNS4_4SM904GMMA26MMA_64x128x16_F32F16F16_SSILNSM_5MajorE0ELSO_0ELNSM_7ScaleInE1ELSP_1EEEEEENS4_6LayoutINS5_IJNSA_ILi2EEESB_SB_EEENS5_IJSB_NSA_ILi0EEESV_EEEEENS5_IJNS4_10UnderscoreESY_SY_EEEEENS4_13SM90_TMA_LOADENS4_14ComposedLayoutINS4_7SwizzleILi3ELi4ELi3EEENS4_18smem_ptr_flag_bitsILi16EEENSS_INS5_IJNSA_ILi8EEENSA_ILi64EEEEEENS5_IJS18_SB_EEEEEEEvNS4_8identityES11_S1C_vS1D_EENS_8epilogue10collective6detail29Sm90TmaWarpSpecializedAdapterINS1G_15DefaultEpilogueISH_SI_SI_NS1F_6thread17LinearCombinationISH_Li1EffLNS1K_9ScaleType4KindE0ELNS_15FloatRoundStyleE2ESH_EENS1_15EpilogueDefaultEEEEEvvEEEEvNT_6ParamsE,@function
        .size           _ZN7cutlass13device_kernelINS_4gemm6kernel13GemmUniversalIN4cute5tupleIJiiiiEEENS1_10collective13CollectiveMmaINS1_34MainloopSm90TmaGmmaWarpSpecializedILi3ENS5_IJNS4_1CILi1EEESB_SB_EEENS1_35KernelTmaWarpSpecializedCooperativeEEENS5_IJNSA_ILi128EEESF_SF_EEENS_6half_tENS5_IJlSB_lEEESH_SI_NS4_8TiledMMAINS4_8MMA_AtomIJNS4_4SM904GMMA26MMA_64x128x16_F32F16F16_SSILNSM_5MajorE0ELSO_0ELNSM_7ScaleInE1ELSP_1EEEEEENS4_6LayoutINS5_IJNSA_ILi2EEESB_SB_EEENS5_IJSB_NSA_ILi0EEESV_EEEEENS5_IJNS4_10UnderscoreESY_SY_EEEEENS4_13SM90_TMA_LOADENS4_14ComposedLayoutINS4_7SwizzleILi3ELi4ELi3EEENS4_18smem_ptr_flag_bitsILi16EEENSS_INS5_IJNSA_ILi8EEENSA_ILi64EEEEEENS5_IJS18_SB_EEEEEEEvNS4_8identityES11_S1C_vS1D_EENS_8epilogue10collective6detail29Sm90TmaWarpSpecializedAdapterINS1G_15DefaultEpilogueISH_SI_SI_NS1F_6thread17LinearCombinationISH_Li1EffLNS1K_9ScaleType4KindE0ELNS_15FloatRoundStyleE2ESH_EENS1_15EpilogueDefaultEEEEEvvEEEEvNT_6ParamsE,(.L_x_192 - _ZN7cutlass13device_kernelINS_4gemm6kernel13GemmUniversalIN4cute5tupleIJiiiiEEENS1_10collective13CollectiveMmaINS1_34MainloopSm90TmaGmmaWarpSpecializedILi3ENS5_IJNS4_1CILi1EEESB_SB_EEENS1_35KernelTmaWarpSpecializedCooperativeEEENS5_IJNSA_ILi128EEESF_SF_EEENS_6half_tENS5_IJlSB_lEEESH_SI_NS4_8TiledMMAINS4_8MMA_AtomIJNS4_4SM904GMMA26MMA_64x128x16_F32F16F16_SSILNSM_5MajorE0ELSO_0ELNSM_7ScaleInE1ELSP_1EEEEEENS4_6LayoutINS5_IJNSA_ILi2EEESB_SB_EEENS5_IJSB_NSA_ILi0EEESV_EEEEENS5_IJNS4_10UnderscoreESY_SY_EEEEENS4_13SM90_TMA_LOADENS4_14ComposedLayoutINS4_7SwizzleILi3ELi4ELi3EEENS4_18smem_ptr_flag_bitsILi16EEENSS_INS5_IJNSA_ILi8EEENSA_ILi64EEEEEENS5_IJS18_SB_EEEEEEEvNS4_8identityES11_S1C_vS1D_EENS_8epilogue10collective6detail29Sm90TmaWarpSpecializedAdapterINS1G_15DefaultEpilogueISH_SI_SI_NS1F_6thread17LinearCombinationISH_Li1EffLNS1K_9ScaleType4KindE0ELNS_15FloatRoundStyleE2ESH_EENS1_15EpilogueDefaultEEEEEvvEEEEvNT_6ParamsE)
        .other          _ZN7cutlass13device_kernelINS_4gemm6kernel13GemmUniversalIN4cute5tupleIJiiiiEEENS1_10collective13CollectiveMmaINS1_34MainloopSm90TmaGmmaWarpSpecializedILi3ENS5_IJNS4_1CILi1EEESB_SB_EEENS1_35KernelTmaWarpSpecializedCooperativeEEENS5_IJNSA_ILi128EEESF_SF_EEENS_6half_tENS5_IJlSB_lEEESH_SI_NS4_8TiledMMAINS4_8MMA_AtomIJNS4_4SM904GMMA26MMA_64x128x16_F32F16F16_SSILNSM_5MajorE0ELSO_0ELNSM_7ScaleInE1ELSP_1EEEEEENS4_6LayoutINS5_IJNSA_ILi2EEESB_SB_EEENS5_IJSB_NSA_ILi0EEESV_EEEEENS5_IJNS4_10UnderscoreESY_SY_EEEEENS4_13SM90_TMA_LOADENS4_14ComposedLayoutINS4_7SwizzleILi3ELi4ELi3EEENS4_18smem_ptr_flag_bitsILi16EEENSS_INS5_IJNSA_ILi8EEENSA_ILi64EEEEEENS5_IJS18_SB_EEEEEEEvNS4_8identityES11_S1C_vS1D_EENS_8epilogue10collective6detail29Sm90TmaWarpSpecializedAdapterINS1G_15DefaultEpilogueISH_SI_SI_NS1F_6thread17LinearCombinationISH_Li1EffLNS1K_9ScaleType4KindE0ELNS_15FloatRoundStyleE2ESH_EENS1_15EpilogueDefaultEEEEEvvEEEEvNT_6ParamsE,@"STO_CUDA_ENTRY STV_DEFAULT"
_ZN7cutlass13device_kernelINS_4gemm6kernel13GemmUniversalIN4cute5tupleIJiiiiEEENS1_10collective13CollectiveMmaINS1_34MainloopSm90TmaGmmaWarpSpecializedILi3ENS5_IJNS4_1CILi1EEESB_SB_EEENS1_35KernelTmaWarpSpecializedCooperativeEEENS5_IJNSA_ILi128EEESF_SF_EEENS_6half_tENS5_IJlSB_lEEESH_SI_NS4_8TiledMMAINS4_8MMA_AtomIJNS4_4SM904GMMA26MMA_64x128x16_F32F16F16_SSILNSM_5MajorE0ELSO_0ELNSM_7ScaleInE1ELSP_1EEEEEENS4_6LayoutINS5_IJNSA_ILi2EEESB_SB_EEENS5_IJSB_NSA_ILi0EEESV_EEEEENS5_IJNS4_10UnderscoreESY_SY_EEEEENS4_13SM90_TMA_LOADENS4_14ComposedLayoutINS4_7SwizzleILi3ELi4ELi3EEENS4_18smem_ptr_flag_bitsILi16EEENSS_INS5_IJNSA_ILi8EEENSA_ILi64EEEEEENS5_IJS18_SB_EEEEEEEvNS4_8identityES11_S1C_vS1D_EENS_8epilogue10collective6detail29Sm90TmaWarpSpecializedAdapterINS1G_15DefaultEpilogueISH_SI_SI_NS1F_6thread17LinearCombinationISH_Li1EffLNS1K_9ScaleType4KindE0ELNS_15FloatRoundStyleE2ESH_EENS1_15EpilogueDefaultEEEEEvvEEEEvNT_6ParamsE:
[----:B------:R-:W0:Y:S01]  /*0000*/  LDC R1, c[0x0][0x28] ;  /* 0x00000a00ff017b82 */ /* 0x000e220000000800 */
[----:B------:R-:W1:Y:S01]  /*0010*/  S2R R3, SR_TID.X ;  /* 0x0000000000037919 */ /* 0x000e620000002100 */
[----:B------:R-:W-:Y:S01]  /*0020*/  ELECT P0, URZ, PT ;  /* 0x00000000003f782f */ /* 0x000fe20003800000 */
[----:B------:R-:W-:Y:S01]  /*0030*/  BSSY B0, `(.L_x_0) ;  /* 0x000000f000007945 */ /* 0x000fe20003800000 */
[--C-:B-1----:R-:W-:Y:S02]  /*0040*/  SHF.R.U32.HI R0, RZ, 0x5, R3.reuse ;  /* 0x00000005ff007819 */ /* 0x102fe40000011603 */
[----:B------:R-:W-:-:S03]  /*0050*/  SHF.R.U32.HI R14, RZ, 0x7, R3 ;  /* 0x00000007ff0e7819 */ /* 0x000fc60000011603 */
[----:B------:R-:W1:Y:S04]  /*0060*/  SHFL.IDX PT, R4, R0, RZ, 0x1f ;  /* 0x00001fff00047589 */ /* 0x000e6800000e0000 */
[----:B------:R2:W3:Y:S01]  /*0070*/  SHFL.IDX PT, R10, R14, RZ, 0x1f ;  /* 0x00001fff0e0a7589 */ /* 0x0004e200000e0000 */
[----:B-1----:R-:W-:-:S13]  /*0080*/  ISETP.NE.OR P0, PT, R4, RZ, !P0 ;  /* 0x000000ff0400720c */ /* 0x002fda0004705670 */
[----:B0-23--:R-:W-:Y:S05]  /*0090*/  @P0 BRA `(.L_x_1) ;  /* 0x0000000000200947 */ /* 0x00dfea0003800000 */
[----:B------:R-:W-:Y:S02]  /*00a0*/  ULDC.64 UR4, c[0x0][0x198] ;  /* 0x0000660000047ab9 */ /* 0x000fe40000000a00 */
[----:B------:R-:W-:Y:S02]  /*00b0*/  UIADD3 UR6, UP0, UR4, 0xf0, URZ ;  /* 0x000000f004067890 */ /* 0x000fe4000ff1e03f */
[----:B------:R-:W-:Y:S02]  /*00c0*/  UIADD3 UR4, UP1, UR4, 0x1f0, URZ ;  /* 0x000001f004047890 */ /* 0x000fe4000ff3e03f */
[----:B------:R-:W-:Y:S02]  /*00d0*/  UIADD3.X UR7, URZ, UR5, URZ, UP0, !UPT ;  /* 0x000000053f077290 */ /* 0x000fe400087fe43f */
[----:B------:R-:W-:-:S07]  /*00e0*/  UIADD3.X UR5, URZ, UR5, URZ, UP1, !UPT ;  /* 0x000000053f057290 */ /* 0x000fce0008ffe43f */
[----:B------:R0:W-:Y:S02]  /*00f0*/  UTMACCTL.PF [UR6] ;  /* 0x00000000060079b9 */ /* 0x0001e40008040000 */
[----:B------:R0:W-:Y:S02]  /*0100*/  UTMACCTL.PF [UR4] ;  /* 0x00000000040079b9 */ /* 0x0001e40008040000 */
[----:B0-----:R-:W-:Y:S01]  /*0110*/  NOP ;  /* 0x0000000000007918 */ /* 0x001fe20000000000 */
.L_x_1:
[----:B------:R-:W-:Y:S05]  /*0120*/  BSYNC B0 ;  /* 0x0000000000007941 */ /* 0x000fea0003800000 */
.L_x_0:
[----:B------:R-:W0:Y:S02]  /*0130*/  SHFL.IDX PT, R2, R0, RZ, 0x1f ;  /* 0x00001fff00027589 */ /* 0x000e2400000e0000 */
[----:B0-----:R-:W-:-:S13]  /*0140*/  ISETP.NE.AND P0, PT, R2, RZ, PT ;  /* 0x000000ff0200720c */ /* 0x001fda0003f05270 */
[----:B------:R-:W-:Y:S05]  /*0150*/  @P0 BRA `(.L_x_2) ;  /* 0x0000000000500947 */ /* 0x000fea0003800000 */
[----:B------:R-:W0:Y:S01]  /*0160*/  S2UR UR8, SR_CgaCtaId ;  /* 0x00000000000879c3 */ /* 0x000e220000008800 */
[----:B------:R-:W-:Y:S01]  /*0170*/  UMOV UR4, 0x400 ;  /* 0x0000040000047882 */ /* 0x000fe20000000000 */
[----:B------:R-:W-:Y:S01]  /*0180*/  UMOV UR5, 0x1 ;  /* 0x0000000100057882 */ /* 0x000fe20000000000 */
[----:B------:R-:W-:Y:S01]  /*0190*/  UMOV UR6, 0x100 ;  /* 0x0000010000067882 */ /* 0x000fe20000000000 */
[----:B------:R-:W-:Y:S01]  /*01a0*/  ELECT P0, URZ, PT ;  /* 0x00000000003f782f */ /* 0x000fe20003800000 */
[----:B------:R-:W-:-:S04]  /*01b0*/  UIADD3 UR6, -UR6, 0x100000, URZ ;  /* 0x0010000006067890 */ /* 0x000fc8000fffe13f */
[----:B------:R-:W-:Y:S02]  /*01c0*/  USHF.L.U32 UR7, UR6, 0xb, URZ ;  /* 0x0000000b06077899 */ /* 0x000fe4000800063f */
[----:B------:R-:W-:Y:S02]  /*01d0*/  USHF.L.U32 UR6, UR6, 0x1, URZ ;  /* 0x0000000106067899 */ /* 0x000fe4000800063f */
[----:B0-----:R-:W-:Y:S02]  /*01e0*/  ULEA UR8, UR8, UR4, 0x18 ;  /* 0x0000000408087291 */ /* 0x001fe4000f8ec03f */
[----:B------:R-:W-:-:S04]  /*01f0*/  UIADD3 UR4, -UR5, 0x100000, URZ ;  /* 0x0010000005047890 */ /* 0x000fc8000fffe13f */
[----:B------:R-:W-:Y:S02]  /*0200*/  USHF.L.U32 UR5, UR4, 0xb, URZ ;  /* 0x0000000b04057899 */ /* 0x000fe4000800063f */
[----:B------:R-:W-:Y:S01]  /*0210*/  USHF.L.U32 UR4, UR4, 0x1, URZ ;  /* 0x0000000104047899 */ /* 0x000fe2000800063f */
[----:B------:R-:W0:Y:S11]  /*0220*/  FENCE.VIEW.ASYNC.S ;  /* 0x00000000000073c6 */ /* 0x000e360000000000 */
[----:B0-----:R0:W1:Y:S01]  /*0230*/  SYNCS.EXCH.64 URZ, [UR8], UR4 ;  /* 0x00000004083f75b2 */ /* 0x0010620008000100 */
[----:B------:R0:W2:Y:S01]  /*0240*/  SYNCS.EXCH.64 URZ, [UR8+0x18], UR6 ;  /* 0x00001806083f75b2 */ /* 0x0000a20008000100 */
[----:B------:R0:W3:Y:S01]  /*0250*/  SYNCS.EXCH.64 URZ, [UR8+0x8], UR4 ;  /* 0x00000804083f75b2 */ /* 0x0000e20008000100 */
[----:B------:R0:W4:Y:S01]  /*0260*/  SYNCS.EXCH.64 URZ, [UR8+0x20], UR6 ;  /* 0x00002006083f75b2 */ /* 0x0001220008000100 */
[----:B------:R0:W0:Y:S01]  /*0270*/  SYNCS.EXCH.64 URZ, [UR8+0x10], UR4 ;  /* 0x00001004083f75b2 */ /* 0x0000220008000100 */
[----:B------:R0:W0:Y:S01]  /*0280*/  SYNCS.EXCH.64 URZ, [UR8+0x28], UR6 ;  /* 0x00002806083f75b2 */ /* 0x0000220008000100 */
[----:B------:R-:W-:Y:S01]  /*0290*/  NOP ;  /* 0x0000000000007918 */ /* 0x000fe20000000000 */
.L_x_2:
[----:B------:R-:W5:Y:S01]  /*02a0*/  SHFL.IDX PT, R0, R0, RZ, 0x1f ;  /* 0x00001fff00007589 */ /* 0x000f6200000e0000 */
[----:B------:R-:W-:Y:S01]  /*02b0*/  ELECT P0, URZ, PT ;  /* 0x00000000003f782f */ /* 0x000fe20003800000 */
[----:B------:R-:W1:Y:S01]  /*02c0*/  LDC R2, c[0x0][0x65c] ;  /* 0x00019700ff027b82 */ /* 0x000e620000000800 */
[----:B------:R-:W-:Y:S01]  /*02d0*/  SHF.R.S32.HI R7, RZ, 0x1f, R4 ;  /* 0x0000001fff077819 */ /* 0x000fe20000011404 */
[----:B------:R-:W2:Y:S01]  /*02e0*/  S2R R5, SR_CTAID.Y ;  /* 0x0000000000057919 */ /* 0x000ea20000002600 */
[----:B0-----:R-:W-:Y:S01]  /*02f0*/  UMOV UR4, 0x20 ;  /* 0x0000002000047882 */ /* 0x001fe20000000000 */
[----:B------:R-:W-:Y:S01]  /*0300*/  NOP ;  /* 0x0000000000007918 */ /* 0x000fe20000000000 */
[----:B------:R-:W-:Y:S01]  /*0310*/  LEA.HI R7, R7, R4, RZ, 0x2 ;  /* 0x0000000407077211 */ /* 0x000fe200078f10ff */
[----:B------:R-:W0:Y:S01]  /*0320*/  S2R R6, SR_CTAID.X ;  /* 0x0000000000067919 */ /* 0x000e220000002500 */
[----:B------:R-:W-:Y:S01]  /*0330*/  ISETP.NE.AND P2, PT, R10, RZ, PT ;  /* 0x000000ff0a00720c */ /* 0x000fe20003f45270 */
[----:B------:R-:W-:Y:S01]  /*0340*/  NOP ;  /* 0x0000000000007918 */ /* 0x000fe20000000000 */
[----:B------:R-:W-:-:S02]  /*0350*/  LOP3.LUT R7, R7, 0xfffffffc, RZ, 0xc0, !PT ;  /* 0xfffffffc07077812 */ /* 0x000fc400078ec0ff */
[----:B-----5:R-:W-:Y:S02]  /*0360*/  ISETP.NE.OR P0, PT, R0, RZ, !P0 ;  /* 0x000000ff0000720c */ /* 0x020fe40004705670 */
[----:B-1----:R-:W-:-:S04]  /*0370*/  ISETP.NE.AND P3, PT, R2, 0x1, PT ;  /* 0x000000010200780c */ /* 0x002fc80003f65270 */
[----:B------:R-:W-:Y:S01]  /*0380*/  P2R R0, PR, RZ, 0x8 ;  /* 0x00000008ff007803 */ /* 0x000fe20000000000 */
[----:B------:R-:W-:Y:S01]  /*0390*/  IMAD.IADD R0, R4, 0x1, -R7 ;  /* 0x0000000104007824 */ /* 0x000fe200078e0a07 */
[----:B------:R-:W-:Y:S01]  /*03a0*/  LOP3.LUT R4, R3, 0x7f, RZ, 0xc0, !PT ;  /* 0x0000007f03047812 */ /* 0x000fe200078ec0ff */
[----:B------:R-:W-:-:S03]  /*03b0*/  IMAD.MOV.U32 R7, RZ, RZ, RZ ;  /* 0x000000ffff077224 */ /* 0x000fc600078e00ff */
[----:B------:R-:W-:Y:S01]  /*03c0*/  ISETP.NE.AND P1, PT, R0, 0x3, PT ;  /* 0x000000030000780c */ /* 0x000fe20003f25270 */
[----:B------:R-:W-:Y:S01]  /*03d0*/  VOTEU.ALL UP0, P0 ;  /* 0x00000000003f7886 */ /* 0x000fe20000000000 */
[----:B------:R-:W-:Y:S01]  /*03e0*/  VOTEU.ALL UP1, P0 ;  /* 0x00000000003f7886 */ /* 0x000fe20000020000 */
[----:B------:R-:W0:Y:S01]  /*03f0*/  @P3 LDC R17, c[0x0][0x10] ;  /* 0x00000400ff113b82 */ /* 0x000e220000000800 */
[----:B--2---:R-:W-:Y:S02]  /*0400*/  @P3 IMAD.MOV.U32 R8, RZ, RZ, R5 ;  /* 0x000000ffff083224 */ /* 0x004fe400078e0005 */
[----:B------:R-:W-:Y:S01]  /*0410*/  @!UP0 UMOV UR6, 0x400 ;  /* 0x0000040000068882 */ /* 0x000fe20000000000 */
[----:B------:R-:W-:-:S04]  /*0420*/  @!UP0 UIADD3 UR4, -UR4, 0x100000, URZ ;  /* 0x0010000004048890 */ /* 0x000fc8000fffe13f */
[----:B------:R-:W-:Y:S02]  /*0430*/  @!UP0 USHF.L.U32 UR5, UR4, 0xb, URZ ;  /* 0x0000000b04058899 */ /* 0x000fe4000800063f */
[----:B------:R-:W-:Y:S01]  /*0440*/  @!UP0 USHF.L.U32 UR4, UR4, 0x1, URZ ;  /* 0x0000000104048899 */ /* 0x000fe2000800063f */
[----:B------:R-:W-:Y:S01]  /*0450*/  @P3 IMAD.MOV.U32 R9, RZ, RZ, RZ ;  /* 0x000000ffff093224 */ /* 0x000fe200078e00ff */
[----:B------:R-:W1:Y:S08]  /*0460*/  @!UP0 S2UR UR7, SR_CgaCtaId ;  /* 0x00000000000789c3 */ /* 0x000e700000008800 */
[----:B------:R-:W2:Y:S01]  /*0470*/  @!P3 LDC R11, c[0x0][0xc] ;  /* 0x00000300ff0bbb82 */ /* 0x000ea20000000800 */
[----:B0-----:R-:W-:Y:S01]  /*0480*/  @P3 IMAD.WIDE.U32 R16, R6, R17, R8 ;  /* 0x0000001106103225 */ /* 0x001fe200078e0008 */
[----:B-1----:R-:W-:Y:S01]  /*0490*/  @!UP0 ULEA UR8, UR7, UR6, 0x18 ;  /* 0x0000000607088291 */ /* 0x002fe2000f8ec03f */
[----:B------:R-:W-:-:S02]  /*04a0*/  VOTEU.ALL UP0, P0 ;  /* 0x00000000003f7886 */ /* 0x000fc40000000000 */
[----:B------:R-:W-:Y:S01]  /*04b0*/  ULDC UR6, c[0x0][0xc] ;  /* 0x0000030000067ab9 */ /* 0x000fe20000000800 */
[----:B------:R-:W-:Y:S01]  /*04c0*/  ISETP.EQ.OR P0, PT, R0, RZ, !P1 ;  /* 0x000000ff0000720c */ /* 0x000fe20004f02670 */
[----:B------:R-:W-:-:S03]  /*04d0*/  ULDC UR7, c[0x0][0x10] ;  /* 0x0000040000077ab9 */ /* 0x000fc60000000800 */
[C---:B------:R-:W-:Y:S01]  /*04e0*/  ISETP.EQ.AND P0, PT, R10.reuse, RZ, P0 ;  /* 0x000000ff0a00720c */ /* 0x040fe20000702270 */
[----:B------:R-:W-:Y:S02]  /*04f0*/  VIADD R10, R10, 0xffffffff ;  /* 0xffffffff0a0a7836 */ /* 0x000fe40000000000 */
[----:B--2---:R-:W-:Y:S01]  /*0500*/  @!P3 IMAD.WIDE.U32 R8, R11, R5, R6 ;  /* 0x000000050b08b225 */ /* 0x004fe200078e0006 */
[----:B------:R-:W0:Y:S02]  /*0510*/  FENCE.VIEW.ASYNC.S ;  /* 0x00000000000073c6 */ /* 0x000e240000000000 */
[----:B0-----:R-:W3:Y:S01]  /*0520*/  @!UP0 SYNCS.EXCH.64 URZ, [UR8+0x40], UR4 ;  /* 0x00004004083f85b2 */ /* 0x001ee20008000100 */
[----:B------:R-:W-:Y:S01]  /*0530*/  SEL R18, RZ, 0x1, !P0 ;  /* 0x00000001ff127807 */ /* 0x000fe20004000000 */
[----:B------:R-:W-:Y:S01]  /*0540*/  @P3 IMAD.MOV.U32 R11, RZ, RZ, RZ ;  /* 0x000000ffff0b3224 */ /* 0x000fe200078e00ff */
[----:B------:R-:W-:Y:S01]  /*0550*/  ISETP.GE.U32.AND P1, PT, R10, 0x2, PT ;  /* 0x000000020a00780c */ /* 0x000fe20003f26070 */
[----:B------:R-:W-:-:S02]  /*0560*/  @!P3 IMAD.MOV.U32 R16, RZ, RZ, R8 ;  /* 0x000000ffff10b224 */ /* 0x000fc400078e0008 */
[----:B------:R-:W-:Y:S01]  /*0570*/  @P3 IMAD.IADD R17, R17, 0x1, R11 ;  /* 0x0000000111113824 */ /* 0x000fe200078e020b */
[----:B------:R-:W-:Y:S01]  /*0580*/  SEL R18, R18, 0x2, P1 ;  /* 0x0000000212127807 */ /* 0x000fe20000800000 */
[----:B------:R-:W-:Y:S01]  /*0590*/  @!P3 IMAD.MOV.U32 R17, RZ, RZ, R9 ;  /* 0x000000ffff11b224 */ /* 0x000fe200078e0009 */
[----:B------:R0:W3:Y:S01]  /*05a0*/  @!UP1 SYNCS.EXCH.64 URZ, [UR8+0x48], UR4 ;  /* 0x00004804083f95b2 */ /* 0x0000e20008000100 */
[----:B------:R-:W-:Y:S01]  /*05b0*/  NOP ;  /* 0x0000000000007918 */ /* 0x000fe20000000000 */
[----:B0-----:R-:W-:-:S03]  /*05c0*/  UIMAD.WIDE.U32 UR4, UR6, UR7, URZ ;  /* 0x00000007060472a5 */ /* 0x001fc6000f8e003f */
[----:B------:R-:W-:Y:S02]  /*05d0*/  ULDC UR6, c[0x0][0x14] ;  /* 0x0000050000067ab9 */ /* 0x000fe40000000800 */
[----:B------:R-:W-:Y:S02]  /*05e0*/  UIMAD.WIDE.U32 UR38, UR4, UR6, URZ ;  /* 0x00000006042672a5 */ /* 0x000fe4000f8e003f */
[----:B------:R-:W-:-:S04]  /*05f0*/  UIMAD UR41, UR5, UR6, URZ ;  /* 0x00000006052972a4 */ /* 0x000fc8000f8e023f */
[----:B------:R-:W-:Y:S01]  /*0600*/  UIADD3 UR41, UR39, UR41, URZ ;  /* 0x0000002927297290 */ /* 0x000fe2000fffe03f */
[----:B---34-:R-:W-:Y:S06]  /*0610*/  BAR.SYNC.DEFER_BLOCKING 0x0 ;  /* 0x0000000000007b1d */ /* 0x018fec0000010000 */
[----:B------:R-:W-:Y:S05]  /*0620*/  @!P2 BRA `(.L_x_3) ;  /* 0x000000600090a947 */ /* 0x000fea0003800000 */
[----:B------:R-:W-:-:S13]  /*0630*/  ISETP.GT.U32.AND P0, PT, R10, 0x1, PT ;  /* 0x000000010a00780c */ /* 0x000fda0003f04070 */
[----:B------:R-:W-:Y:S05]  /*0640*/  @P0 EXIT ;  /* 0x000000000000094d */ /* 0x000fea0003800000 */
[----:B------:R-:W-:Y:S01]  /*0650*/  ULDC.64 UR4, c[0x0][0x650] ;  /* 0x0001940000047ab9 */ /* 0x000fe20000000a00 */
[----:B------:R-:W-:Y:S01]  /*0660*/  PRMT R0, RZ, 0x7610, R0 ;  /* 0x00007610ff007816 */ /* 0x000fe20000000000 */
[----:B------:R-:W-:Y:S01]  /*0670*/  IMAD.MOV.U32 R101, RZ, RZ, -0x1 ;  /* 0xffffffffff657424 */ /* 0x000fe200078e00ff */
[----:B------:R-:W-:Y:S01]  /*0680*/  ISETP.GE.U32.AND P0, PT, R16, UR4, PT ;  /* 0x0000000410007c0c */ /* 0x000fe2000bf06070 */
[----:B------:R-:W-:Y:S02]  /*0690*/  IMAD.MOV.U32 R100, RZ, RZ, -0x1 ;  /* 0xffffffffff647424 */ /* 0x000fe400078e00ff */
[----:B------:R-:W-:Y:S01]  /*06a0*/  IMAD.MOV.U32 R99, RZ, RZ, -0x1 ;  /* 0xffffffffff637424 */ /* 0x000fe200078e00ff */
[----:B------:R-:W-:-:S13]  /*06b0*/  ISETP.GE.U32.AND.EX P0, PT, R17, UR5, PT, P0 ;  /* 0x0000000511007c0c */ /* 0x000fda000bf06100 */
[----:B------:R-:W-:Y:S05]  /*06c0*/  @P0 BRA `(.L_x_4) ;  /* 0x0000000400540947 */ /* 0x000fea0003800000 */
[----:B------:R-:W0:Y:S01]  /*06d0*/  LDC.64 R20, c[0x0][0x628] ;  /* 0x00018a00ff147b82 */ /* 0x000e220000000a00 */
[----:B------:R-:W-:Y:S02]  /*06e0*/  IMAD.MOV.U32 R8, RZ, RZ, R16 ;  /* 0x000000ffff087224 */ /* 0x000fe400078e0010 */
[----:B------:R-:W-:-:S05]  /*06f0*/  IMAD.MOV.U32 R9, RZ, RZ, R17 ;  /* 0x000000ffff097224 */ /* 0x000fca00078e0011 */
[----:B------:R-:W1:Y:S08]  /*0700*/  LDC R0, c[0x0][0x630] ;  /* 0x00018c00ff007b82 */ /* 0x000e700000000800 */
[----:B------:R-:W2:Y:S01]  /*0710*/  LDC.64 R22, c[0x0][0x620] ;  /* 0x00018800ff167b82 */ /* 0x000ea20000000a00 */
[----:B0-----:R-:W-:-:S04]  /*0720*/  ISETP.NE.U32.AND P0, PT, R20, RZ, PT ;  /* 0x000000ff1400720c */ /* 0x001fc80003f05070 */
[----:B------:R-:W-:-:S13]  /*0730*/  ISETP.NE.AND.EX P0, PT, R21, RZ, PT, P0 ;  /* 0x000000ff1500720c */ /* 0x000fda0003f05300 */
[----:B-12---:R-:W-:Y:S05]  /*0740*/  @!P0 BRA `(.L_x_5) ;  /* 0x0000000000288947 */ /* 0x006fea0003800000 */
[----:B------:R-:W0:Y:S02]  /*0750*/  LDC R13, c[0x0][0x634] ;  /* 0x00018d00ff0d7b82 */ /* 0x000e240000000800 */
[----:B0-----:R-:W-:-:S05]  /*0760*/  IADD3 R13, P0, R16, R13, RZ ;  /* 0x0000000d100d7210 */ /* 0x001fca0007f1e0ff */
[----:B------:R-:W-:-:S04]  /*0770*/  IMAD.X R15, RZ, RZ, R17, P0 ;  /* 0x000000ffff0f7224 */ /* 0x000fc800000e0611 */
[----:B------:R-:W-:-:S04]  /*0780*/  IMAD.WIDE.U32 R8, R15, R20, RZ ;  /* 0x000000140f087225 */ /* 0x000fc800078e00ff */
[----:B------:R-:W-:-:S04]  /*0790*/  IMAD.WIDE.U32 R10, P0, R13, R21, R8 ;  /* 0x000000150d0a7225 */ /* 0x000fc80007800008 */
[----:B------:R-:W-:-:S04]  /*07a0*/  IMAD.WIDE.U32 R8, R13, R20, RZ ;  /* 0x000000140d087225 */ /* 0x000fc800078e00ff */
[----:B------:R-:W-:Y:S01]  /*07b0*/  IMAD.X R13, RZ, RZ, RZ, P0 ;  /* 0x000000ffff0d7224 */ /* 0x000fe200000e06ff */
[----:B------:R-:W-:Y:S01]  /*07c0*/  IADD3 RZ, P0, R9, R10, RZ ;  /* 0x0000000a09ff7210 */ /* 0x000fe20007f1e0ff */
[----:B------:R-:W-:-:S04]  /*07d0*/  IMAD.MOV.U32 R12, RZ, RZ, R11 ;  /* 0x000000ffff0c7224 */ /* 0x000fc800078e000b */
[----:B------:R-:W-:-:S08]  /*07e0*/  IMAD.WIDE.U32.X R8, R15, R21, R12, P0 ;  /* 0x000000150f087225 */ /* 0x000fd000000e040c */
.L_x_5:
[-CC-:B------:R-:W-:Y:S01]  /*07f0*/  SHF.R.U64 R99, R8, R0.reuse, R9.reuse ;  /* 0x0000000008637219 */ /* 0x180fe20000001209 */
[----:B------:R-:W0:Y:S01]  /*0800*/  LDC R12, c[0x0][0x618] ;  /* 0x00018600ff0c7b82 */ /* 0x000e220000000800 */
[----:B------:R-:W-:Y:S01]  /*0810*/  SHF.R.U32.HI R7, RZ, R0, R9 ;  /* 0x00000000ff077219 */ /* 0x000fe20000011609 */
[----:B------:R-:W-:Y:S01]  /*0820*/  ULDC UR4, c[0x0][0x150] ;  /* 0x0000540000047ab9 */ /* 0x000fe20000000800 */
[----:B------:R-:W-:Y:S02]  /*0830*/  IADD3 R11, P0, RZ, -R99, RZ ;  /* 0x80000063ff0b7210 */ /* 0x000fe40007f1e0ff */
[----:B------:R-:W-:-:S03]  /*0840*/  I2FP.F32.U32 R0, R6 ;  /* 0x0000000600007245 */ /* 0x000fc60000201000 */
[----:B------:R-:W1:Y:S01]  /*0850*/  LDC.64 R30, c[0x0][0x640] ;  /* 0x00019000ff1e7b82 */ /* 0x000e620000000a00 */
[----:B------:R-:W-:Y:S02]  /*0860*/  IMAD.X R13, RZ, RZ, ~R7, P0 ;  /* 0x000000ffff0d7224 */ /* 0x000fe400000e0e07 */
[----:B------:R-:W-:Y:S01]  /*0870*/  FMUL R0, R0, UR4 ;  /* 0x0000000400007c20 */ /* 0x000fe20008400000 */
[----:B------:R-:W-:Y:S01]  /*0880*/  IMAD.WIDE.U32 R8, R11, R22, R16 ;  /* 0x000000160b087225 */ /* 0x000fe200078e0010 */
[----:B------:R-:W-:-:S03]  /*0890*/  ULDC UR4, c[0x0][0x154] ;  /* 0x0000550000047ab9 */ /* 0x000fc60000000800 */
[----:B------:R-:W-:Y:S01]  /*08a0*/  IMAD R10, R13, R22, RZ ;  /* 0x000000160d0a7224 */ /* 0x000fe200078e02ff */
[----:B------:R-:W2:Y:S01]  /*08b0*/  LDC R7, c[0x0][0x144] ;  /* 0x00005100ff077b82 */ /* 0x000ea20000000800 */
[----:B------:R-:W3:Y:S02]  /*08c0*/  F2I.U32.TRUNC.NTZ R0, R0 ;  /* 0x0000000000007305 */ /* 0x000ee4000020f000 */
[----:B------:R-:W-:-:S04]  /*08d0*/  IMAD R11, R11, R23, R10 ;  /* 0x000000170b0b7224 */ /* 0x000fc800078e020a */
[----:B------:R-:W-:Y:S01]  /*08e0*/  IMAD.IADD R9, R9, 0x1, R11 ;  /* 0x0000000109097824 */ /* 0x000fe200078e020b */
[----:B------:R-:W4:Y:S01]  /*08f0*/  LDC R24, c[0x0][0x608] ;  /* 0x00018200ff187b82 */ /* 0x000f220000000800 */
[----:B------:R-:W-:-:S03]  /*0900*/  IMAD.MOV.U32 R11, RZ, RZ, -0x1 ;  /* 0xffffffffff0b7424 */ /* 0x000fc600078e00ff */
[-CC-:B0-----:R-:W-:Y:S02]  /*0910*/  SHF.R.U64 R22, R8, R12.reuse, R9.reuse ;  /* 0x0000000c08167219 */ /* 0x181fe40000001209 */
[----:B------:R-:W-:Y:S02]  /*0920*/  I2FP.F32.U32 R8, R5 ;  /* 0x0000000500087245 */ /* 0x000fe40000201000 */
[----:B------:R-:W0:Y:S01]  /*0930*/  LDC R28, c[0x0][0x658] ;  /* 0x00019600ff1c7b82 */ /* 0x000e220000000800 */
[----:B-1----:R-:W-:Y:S01]  /*0940*/  ISETP.NE.U32.AND P0, PT, R30, RZ, PT ;  /* 0x000000ff1e00720c */ /* 0x002fe20003f05070 */
[----:B---3--:R-:W-:Y:S02]  /*0950*/  IMAD.MOV R10, RZ, RZ, -R0 ;  /* 0x000000ffff0a7224 */ /* 0x008fe400078e0a00 */
[----:B------:R-:W-:Y:S01]  /*0960*/  FMUL R8, R8, UR4 ;  /* 0x0000000408087c20 */ /* 0x000fe20008400000 */
[----:B------:R-:W-:Y:S02]  /*0970*/  SHF.R.U32.HI R9, RZ, R12, R9 ;  /* 0x0000000cff097219 */ /* 0x000fe40000011609 */
[----:B------:R-:W-:Y:S01]  /*0980*/  ISETP.NE.AND.EX P0, PT, R31, RZ, PT, P0 ;  /* 0x000000ff1f00720c */ /* 0x000fe20003f05300 */
[----:B------:R1:W3:Y:S01]  /*0990*/  F2I.U32.TRUNC.NTZ R15, R8 ;  /* 0x00000008000f7305 */ /* 0x0002e2000020f000 */
[----:B------:R-:W1:Y:S01]  /*09a0*/  LDC R20, c[0x0][0x148] ;  /* 0x00005200ff147b82 */ /* 0x000e620000000800 */
[----:B--2---:R-:W-:-:S07]  /*09b0*/  IMAD R0, R7, R10, R6 ;  /* 0x0000000a07007224 */ /* 0x004fce00078e0206 */
[----:B------:R-:W2:Y:S01]  /*09c0*/  LDC R26, c[0x0][0x600] ;  /* 0x00018000ff1a7b82 */ /* 0x000ea20000000800 */
[-CC-:B----4-:R-:W-:Y:S02]  /*09d0*/  SHF.R.U64 R32, R22, R24.reuse, R9.reuse ;  /* 0x0000001816207219 */ /* 0x190fe40000001209 */
[----:B------:R-:W-:Y:S01]  /*09e0*/  SHF.R.U32.HI R7, RZ, R24, R9 ;  /* 0x00000018ff077219 */ /* 0x000fe20000011609 */
[----:B------:R-:W-:-:S04]  /*09f0*/  IMAD.MOV.U32 R9, RZ, RZ, 0x1 ;  /* 0x00000001ff097424 */ /* 0x000fc800078e00ff */
[----:B------:R-:W4:Y:S01]  /*0a00*/  LDC R21, c[0x0][0x648] ;  /* 0x00019200ff157b82 */ /* 0x000f220000000800 */
[-C--:B0-----:R-:W-:Y:S02]  /*0a10*/  SHF.L.U32 R6, R11, R28.reuse, RZ ;  /* 0x0000001c0b067219 */ /* 0x081fe400000006ff */
[--C-:B------:R-:W-:Y:S02]  /*0a20*/  SHF.R.U64 R24, R32, R28, R7.reuse ;  /* 0x0000001c20187219 */ /* 0x100fe40000001207 */
[----:B------:R-:W-:Y:S02]  /*0a30*/  LOP3.LUT R13, RZ, R6, RZ, 0x33, !PT ;  /* 0x00000006ff0d7212 */ /* 0x000fe400078e33ff */
[-C--:B------:R-:W-:Y:S01]  /*0a40*/  SHF.R.U32.HI R7, RZ, R28.reuse, R7 ;  /* 0x0000001cff077219 */ /* 0x080fe20000011607 */
[----:B------:R-:W0:Y:S01]  /*0a50*/  LDC R23, c[0x0][0x638] ;  /* 0x00018e00ff177b82 */ /* 0x000e220000000800 */
[----:B------:R-:W-:Y:S01]  /*0a60*/  SHF.L.U32 R12, R9, R28, RZ ;  /* 0x0000001c090c7219 */ /* 0x000fe200000006ff */
[----:B------:R-:W-:-:S06]  /*0a70*/  IMAD.MOV.U32 R6, RZ, RZ, R24 ;  /* 0x000000ffff067224 */ /* 0x000fcc00078e0018 */
[----:B------:R-:W0:Y:S01]  /*0a80*/  LDC R101, c[0x0][0x610] ;  /* 0x00018400ff657b82 */ /* 0x000e220000000800 */
[----:B-1-3--:R-:W-:Y:S05]  /*0a90*/  @!P0 BRA `(.L_x_6) ;  /* 0x0000000000288947 */ /* 0x00afea0003800000 */
[----:B------:R-:W1:Y:S02]  /*0aa0*/  LDC R11, c[0x0][0x64c] ;  /* 0x00019300ff0b7b82 */ /* 0x000e640000000800 */
[----:B-1----:R-:W-:-:S05]  /*0ab0*/  IADD3 R11, P0, R24, R11, RZ ;  /* 0x0000000b180b7210 */ /* 0x002fca0007f1e0ff */
        /* <DEDUP_REMOVED lines=8> */
.L_x_6:
[----:B----4-:R-:W-:Y:S01]  /*0b40*/  SHF.R.U64 R6, R6, R21, R7 ;  /* 0x0000001506067219 */ /* 0x010fe20000001207 */
[----:B--2---:R-:W-:Y:S01]  /*0b50*/  VIADD R7, R26, 0xffffffff ;  /* 0xffffffff1a077836 */ /* 0x004fe20000000000 */
[----:B------:R-:W-:Y:S01]  /*0b60*/  LOP3.LUT R13, R32, R13, RZ, 0xc0, !PT ;  /* 0x0000000d200d7212 */ /* 0x000fe200078ec0ff */
[----:B------:R-:W-:Y:S02]  /*0b70*/  IMAD.MOV R15, RZ, RZ, -R15 ;  /* 0x000000ffff0f7224 */ /* 0x000fe400078e0a0f */
[----:B------:R-:W-:Y:S02]  /*0b80*/  IMAD.MOV R8, RZ, RZ, -R6 ;  /* 0x000000ffff087224 */ /* 0x000fe400078e0a06 */
[----:B------:R-:W-:Y:S01]  /*0b90*/  IMAD R13, R12, R6, R13 ;  /* 0x000000060c0d7224 */ /* 0x000fe200078e020d */
[----:B------:R-:W-:Y:S01]  /*0ba0*/  LOP3.LUT R6, R22, R7, RZ, 0xc0, !PT ;  /* 0x0000000716067212 */ /* 0x000fe200078ec0ff */
[----:B------:R-:W-:Y:S02]  /*0bb0*/  @P3 IMAD R0, R20, R15, R5 ;  /* 0x0000000f14003224 */ /* 0x000fe400078e0205 */
[----:B0-----:R-:W-:-:S02]  /*0bc0*/  IMAD R5, R8, R23, R24 ;  /* 0x0000001708057224 */ /* 0x001fc400078e0218 */
[----:B------:R-:W-:Y:S02]  /*0bd0*/  IMAD R101, R13, R101, R0 ;  /* 0x000000650d657224 */ /* 0x000fe400078e0200 */
[----:B------:R-:W-:Y:S02]  /*0be0*/  IMAD R6, R5, R26, R6 ;  /* 0x0000001a05067224 */ /* 0x000fe400078e0206 */
[----:B------:R-:W-:-:S03]  /*0bf0*/  IMAD.MOV.U32 R0, RZ, RZ, 0x1 ;  /* 0x00000001ff007424 */ /* 0x000fc600078e00ff */
[----:B------:R-:W-:Y:S02]  /*0c00*/  SEL R100, R6, R101, !P3 ;  /* 0x0000006506647207 */ /* 0x000fe40005800000 */
[----:B------:R-:W-:-:S07]  /*0c10*/  SEL R101, R101, R6, !P3 ;  /* 0x0000000665657207 */ /* 0x000fce0005800000 */
.L_x_4:
[----:B------:R-:W-:-:S08]  /*0c20*/  NOP ;  /* 0x0000000000007918 */ /* 0x000fd00000000000 */
[----:B------:R-:W0:Y:S02]  /*0c30*/  USETMAXREG.TRY_ALLOC.CTAPOOL UP0, 0xe8 ;  /* 0x000000e8000079c8 */ /* 0x000e240008000600 */
[----:B0-----:R-:W-:-:S13]  /*0c40*/  PLOP3.LUT P0, PT, PT, PT, UP0, 0x80, 0x0 ;  /* 0x000000000000781c */ /* 0x001fda0003f0f008 */
[----:B------:R-:W-:Y:S05]  /*0c50*/  @!P0 BRA `(.L_x_4) ;  /* 0xfffffffc00f08947 */ /* 0x000fea000383ffff */
[----:B------:R-:W-:Y:S01]  /*0c60*/  ULDC.64 UR4, c[0x0][0x598] ;  /* 0x0001660000047ab9 */ /* 0x000fe20000000a00 */
[----:B------:R-:W-:Y:S01]  /*0c70*/  ULDC.64 UR36, c[0x0][0x208] ;  /* 0x0000820000247ab9 */ /* 0x000fe20000000a00 */
[----:B------:R-:W-:-:S04]  /*0c80*/  ISETP.NE.U32.AND P0, PT, RZ, UR4, PT ;  /* 0x00000004ff007c0c */ /* 0x000fc8000bf05070 */
[----:B------:R-:W-:-:S13]  /*0c90*/  ISETP.NE.AND.EX P0, PT, RZ, UR5, PT, P0 ;  /* 0x00000005ff007c0c */ /* 0x000fda000bf05300 */
[----:B------:R-:W-:Y:S05]  /*0ca0*/  @!P0 BRA `(.L_x_7) ;  /* 0x00000000001c8947 */ /* 0x000fea0003800000 */
[----:B------:R-:W0:Y:S02]  /*0cb0*/  LDC.64 R6, c[0x0][0x598] ;  /* 0x00016600ff067b82 */ /* 0x000e240000000a00 */
[----:B0-----:R-:W2:Y:S02]  /*0cc0*/  LDG.E.64 R6, desc[UR36][R6.64] ;  /* 0x0000002406067981 */ /* 0x001ea4000c1e1b00 */
[----:B--2---:R-:W-:-:S04]  /*0cd0*/  ISETP.NE.U32.AND P0, PT, R6, RZ, PT ;  /* 0x000000ff0600720c */ /* 0x004fc80003f05070 */
[----:B------:R-:W-:-:S13]  /*0ce0*/  ISETP.NE.AND.EX P0, PT, R7, RZ, PT, P0 ;  /* 0x000000ff0700720c */ /* 0x000fda0003f05300 */
[----:B------:R-:W-:Y:S05]  /*0cf0*/  @!P0 BRA `(.L_x_7) ;  /* 0x0000000000088947 */ /* 0x000fea0003800000 */
[----:B------:R0:W5:Y:S01]  /*0d00*/  LD.E R19, desc[UR36][R6.64] ;  /* 0x0000002406137980 */ /* 0x000162000c101900 */
[----:B------:R-:W-:Y:S05]  /*0d10*/  BRA `(.L_x_8) ;  /* 0x0000000000247947 */ /* 0x000fea0003800000 */
.L_x_7:
[----:B------:R-:W-:Y:S02]  /*0d20*/  ULDC.64 UR4, c[0x0][0x588] ;  /* 0x0001620000047ab9 */ /* 0x000fe40000000a00 */
[----:B------:R-:W-:-:S04]  /*0d30*/  ISETP.NE.U32.AND P0, PT, RZ, UR4, PT ;  /* 0x00000004ff007c0c */ /* 0x000fc8000bf05070 */
[----:B------:R-:W-:-:S13]  /*0d40*/  ISETP.NE.AND.EX P0, PT, RZ, UR5, PT, P0 ;  /* 0x00000005ff007c0c */ /* 0x000fda000bf05300 */
[----:B------:R-:W-:Y:S05]  /*0d50*/  @!P0 BRA `(.L_x_9) ;  /* 0x00000000000c8947 */ /* 0x000fea0003800000 */
[----:B------:R-:W0:Y:S02]  /*0d60*/  LDC.64 R6, c[0x0][0x588] ;  /* 0x00016200ff067b82 */ /* 0x000e240000000a00 */
[----:B0-----:R1:W5:Y:S01]  /*0d70*/  LDG.E R19, desc[UR36][R6.64] ;  /* 0x0000002406137981 */ /* 0x001362000c1e1900 */
[----:B------:R-:W-:Y:S05]  /*0d80*/  BRA `(.L_x_8) ;  /* 0x0000000000087947 */ /* 0x000fea0003800000 */
.L_x_9:
[----:B------:R-:W-:Y:S02]  /*0d90*/  ULDC UR4, c[0x0][0x580] ;  /* 0x0001600000047ab9 */ /* 0x000fe40000000800 */
[----:B------:R-:W-:-:S07]  /*0da0*/  IMAD.U32 R19, RZ, RZ, UR4 ;  /* 0x00000004ff137e24 */ /* 0x000fce000f8e00ff */
.L_x_8:
[----:B------:R-:W-:Y:S02]  /*0db0*/  ULDC.64 UR4, c[0x0][0x5a0] ;  /* 0x0001680000047ab9 */ /* 0x000fe40000000a00 */
[----:B------:R-:W-:-:S04]  /*0dc0*/  ISETP.NE.U32.AND P0, PT, RZ, UR4, PT ;  /* 0x00000004ff007c0c */ /* 0x000fc8000bf05070 */
[----:B------:R-:W-:-:S13]  /*0dd0*/  ISETP.NE.AND.EX P0, PT, RZ, UR5, PT, P0 ;  /* 0x00000005ff007c0c */ /* 0x000fda000bf05300 */
[----:B------:R-:W-:Y:S05]  /*0de0*/  @!P0 BRA `(.L_x_10) ;  /* 0x00000000001c8947 */ /* 0x000fea0003800000 */
[----:B01----:R-:W0:Y:S02]  /*0df0*/  LDC.64 R6, c[0x0][0x5a0] ;  /* 0x00016800ff067b82 */ /* 0x003e240000000a00 */
[----:B0-----:R-:W2:Y:S02]  /*0e00*/  LDG.E.64 R6, desc[UR36][R6.64] ;  /* 0x0000002406067981 */ /* 0x001ea4000c1e1b00 */
[----:B--2---:R-:W-:-:S04]  /*0e10*/  ISETP.NE.U32.AND P0, PT, R6, RZ, PT ;  /* 0x000000ff0600720c */ /* 0x004fc80003f05070 */
[----:B------:R-:W-:-:S13]  /*0e20*/  ISETP.NE.AND.EX P0, PT, R7, RZ, PT, P0 ;  /* 0x000000ff0700720c */ /* 0x000fda0003f05300 */
[----:B------:R-:W-:Y:S05]  /*0e30*/  @!P0 BRA `(.L_x_10) ;  /* 0x0000000000088947 */ /* 0x000fea0003800000 */
[----:B------:R0:W5:Y:S01]  /*0e40*/  LD.E R88, desc[UR36][R6.64] ;  /* 0x0000002406587980 */ /* 0x000162000c101900 */
[----:B------:R-:W-:Y:S05]  /*0e50*/  BRA `(.L_x_11) ;  /* 0x0000000000247947 */ /* 0x000fea0003800000 */
.L_x_10:
[----:B------:R-:W-:Y:S02]  /*0e60*/  ULDC.64 UR4, c[0x0][0x590] ;  /* 0x0001640000047ab9 */ /* 0x000fe40000000a00 */
[----:B------:R-:W-:-:S04]  /*0e70*/  ISETP.NE.U32.AND P0, PT, RZ, UR4, PT ;  /* 0x00000004ff007c0c */ /* 0x000fc8000bf05070 */
[----:B------:R-:W-:-:S13]  /*0e80*/  ISETP.NE.AND.EX P0, PT, RZ, UR5, PT, P0 ;  /* 0x00000005ff007c0c */ /* 0x000fda000bf05300 */
[----:B------:R-:W-:Y:S05]  /*0e90*/  @!P0 BRA `(.L_x_12) ;  /* 0x00000000000c8947 */ /* 0x000fea0003800000 */
[----:B------:R-:W2:Y:S02]  /*0ea0*/  LDC.64 R88, c[0x0][0x590] ;  /* 0x00016400ff587b82 */ /* 0x000ea40000000a00 */
[----:B--2---:R2:W5:Y:S01]  /*0eb0*/  LDG.E R88, desc[UR36][R88.64] ;  /* 0x0000002458587981 */ /* 0x004562000c1e1900 */
[----:B------:R-:W-:Y:S05]  /*0ec0*/  BRA `(.L_x_11) ;  /* 0x0000000000087947 */ /* 0x000fea0003800000 */
.L_x_12:
[----:B------:R-:W-:Y:S02]  /*0ed0*/  ULDC UR4, c[0x0][0x584] ;  /* 0x0001610000047ab9 */ /* 0x000fe40000000800 */
[----:B------:R-:W-:-:S07]  /*0ee0*/  IMAD.U32 R88, RZ, RZ, UR4 ;  /* 0x00000004ff587e24 */ /* 0x000fce000f8e00ff */
.L_x_11:
[----:B------:R-:W-:-:S13]  /*0ef0*/  LOP3.LUT P0, RZ, R0, 0xff, RZ, 0xc0, !PT ;  /* 0x000000ff00ff7812 */ /* 0x000fda000780c0ff */
[----:B------:R-:W-:Y:S05]  /*0f00*/  @!P0 EXIT ;  /* 0x000000000000894d */ /* 0x000fea0003800000 */
[----:B------:R-:W3:Y:S01]  /*0f10*/  LDC R90, c[0x0][0x658] ;  /* 0x00019600ff5a7b82 */ /* 0x000ee20000000800 */
[----:B------:R-:W-:Y:S01]  /*0f20*/  ULDC.64 UR6, c[0x0][0x288] ;  /* 0x0000a20000067ab9 */ /* 0x000fe20000000a00 */
[----:B------:R-:W-:Y:S01]  /*0f30*/  LOP3.LUT R14, R14, 0x1, RZ, 0xc0, !PT ;  /* 0x000000010e0e7812 */ /* 0x000fe200078ec0ff */
[----:B------:R-:W-:Y:S01]  /*0f40*/  UIADD3 UR4, UR7, 0x7f, URZ ;  /* 0x0000007f07047890 */ /* 0x000fe2000fffe03f */
[----:B------:R-:W-:Y:S01]  /*0f50*/  SHF.R.U32.HI R0, RZ, 0x2, R3 ;  /* 0x00000002ff007819 */ /* 0x000fe20000011603 */
[----:B01----:R-:W-:Y:S01]  /*0f60*/  IMAD.MOV.U32 R7, RZ, RZ, -0x1 ;  /* 0xffffffffff077424 */ /* 0x003fe200078e00ff */
[----:B------:R-:W-:Y:S01]  /*0f70*/  SHF.R.U32.HI R4, RZ, 0x1, R4 ;  /* 0x00000001ff047819 */ /* 0x000fe20000011604 */
[----:B------:R-:W-:Y:S01]  /*0f80*/  USHF.R.S32.HI UR5, URZ, 0x1f, UR4 ;  /* 0x0000001f3f057899 */ /* 0x000fe20008011404 */
[----:B------:R-:W0:Y:S01]  /*0f90*/  LDC.64 R92, c[0x0][0x5c8] ;  /* 0x00017200ff5c7b82 */ /* 0x000e220000000a00 */
[----:B------:R-:W-:Y:S01]  /*0fa0*/  IMAD.SHL.U32 R5, R14, 0x40, RZ ;  /* 0x000000400e057824 */ /* 0x000fe200078e00ff */
[----:B------:R-:W-:Y:S01]  /*0fb0*/  LOP3.LUT R0, R0, 0x7, RZ, 0xc0, !PT ;  /* 0x0000000700007812 */ /* 0x000fe200078ec0ff */
[----:B------:R-:W-:Y:S01]  /*0fc0*/  ULEA.HI UR5, UR5, UR4, URZ, 0x7 ;  /* 0x0000000405057291 */ /* 0x000fe2000f8f383f */
[----:B------:R-:W-:Y:S01]  /*0fd0*/  LOP3.LUT R23, R4, 0x30, RZ, 0xc0, !PT ;  /* 0x0000003004177812 */ /* 0x000fe200078ec0ff */
[----:B------:R-:W-:Y:S01]  /*0fe0*/  IMAD.MOV.U32 R9, RZ, RZ, 0x1 ;  /* 0x00000001ff097424 */ /* 0x000fe200078e00ff */
[--C-:B------:R-:W-:Y:S01]  /*0ff0*/  LOP3.LUT R22, R5, 0x40, R0.reuse, 0xe2, !PT ;  /* 0x0000004005167812 */ /* 0x100fe200078ee200 */
[----:B------:R-:W-:Y:S01]  /*1000*/  USHF.R.S32.HI UR43, URZ, 0x7, UR5 ;  /* 0x000000073f2b7899 */ /* 0x000fe20008011405 */
[----:B------:R-:W1:Y:S01]  /*1010*/  LDC R95, c[0x0][0x600] ;  /* 0x00018000ff5f7b82 */ /* 0x000e620000000800 */
[-C--:B------:R-:W-:Y:S01]  /*1020*/  IADD3 R5, RZ, -R23.reuse, -R0 ;  /* 0x80000017ff057210 */ /* 0x080fe20007ffe800 */
[----:B------:R-:W-:Y:S01]  /*1030*/  IMAD.U32 R6, RZ, RZ, UR6 ;  /* 0x00000006ff067e24 */ /* 0x000fe2000f8e00ff */
[C---:B--2---:R-:W-:Y:S01]  /*1040*/  LOP3.LUT R89, R3.reuse, 0x3, RZ, 0xc0, !PT ;  /* 0x0000000303597812 */ /* 0x044fe200078ec0ff */
[----:B------:R-:W-:Y:S01]  /*1050*/  UISETP.LT.AND UP0, UPT, UR43, 0x1, UPT ;  /* 0x000000012b00788c */ /* 0x000fe2000bf01270 */
[----:B------:R-:W-:Y:S01]  /*1060*/  LOP3.LUT R94, R3, 0x80, RZ, 0xc0, !PT ;  /* 0x00000080035e7812 */ /* 0x000fe200078ec0ff */
[----:B------:R-:W-:Y:S01]  /*1070*/  IMAD R5, R14, -0x40, R5 ;  /* 0xffffffc00e057824 */ /* 0x000fe200078e0205 */
[----:B------:R-:W-:Y:S01]  /*1080*/  ULDC UR4, c[0x0][0x284] ;  /* 0x0000a10000047ab9 */ /* 0x000fe20000000800 */
[-C--:B---3--:R-:W-:Y:S01]  /*1090*/  SHF.L.U32 R7, R7, R90.reuse, RZ ;  /* 0x0000005a07077219 */ /* 0x088fe200000006ff */
[----:B------:R-:W-:Y:S01]  /*10a0*/  USEL UR44, UR43, 0x1, UP0 ;  /* 0x000000012b2c7887 */ /* 0x000fe20008000000 */
[----:B------:R-:W-:Y:S01]  /*10b0*/  LOP3.LUT R22, R22, R23, RZ, 0xfc, !PT ;  /* 0x0000001716167212 */ /* 0x000fe200078efcff */
[----:B------:R-:W-:Y:S01]  /*10c0*/  IMAD R89, R89, -0x2, R6 ;  /* 0xfffffffe59597824 */ /* 0x000fe200078e0206 */
[----:B------:R-:W-:Y:S01]  /*10d0*/  SHF.L.U32 R90, R9, R90, RZ ;  /* 0x0000005a095a7219 */ /* 0x000fe200000006ff */
[----:B------:R-:W-:Y:S01]  /*10e0*/  VIADD R97, R5, UR4 ;  /* 0x0000000405617c36 */ /* 0x000fe20008000000 */
[----:B------:R-:W-:Y:S01]  /*10f0*/  LOP3.LUT R98, R18, 0x1, RZ, 0xfc, !PT ;  /* 0x0000000112627812 */ /* 0x000fe200078efcff */
[----:B------:R-:W-:Y:S01]  /*1100*/  IMAD.MOV.U32 R23, RZ, RZ, RZ ;  /* 0x000000ffff177224 */ /* 0x000fe200078e00ff */
[C---:B0-----:R-:W-:Y:S01]  /*1110*/  SHF.L.U64.HI R91, R92.reuse, 0x3, R93 ;  /* 0x000000035c5b7819 */ /* 0x041fe2000001025d */
[----:B------:R-:W-:Y:S01]  /*1120*/  IMAD.SHL.U32 R92, R92, 0x8, RZ ;  /* 0x000000085c5c7824 */ /* 0x000fe200078e00ff */
[----:B------:R-:W-:Y:S01]  /*1130*/  SHF.R.U32.HI R94, RZ, 0x7, R94 ;  /* 0x00000007ff5e7819 */ /* 0x000fe2000001165e */
[----:B------:R-:W-:Y:S01]  /*1140*/  IMAD.SHL.U32 R93, R3, 0x2, RZ ;  /* 0x00000002035d7824 */ /* 0x000fe200078e00ff */
[----:B------:R-:W-:Y:S01]  /*1150*/  LOP3.LUT R96, RZ, R7, RZ, 0x33, !PT ;  /* 0x00000007ff607212 */ /* 0x000fe200078e33ff */
[----:B------:R-:W-:Y:S01]  /*1160*/  UIADD3 UR44, UR43, -UR44, URZ ;  /* 0x8000002c2b2c7290 */ /* 0x000fe2000fffe03f */
[----:B------:R-:W-:Y:S01]  /*1170*/  UMOV UR40, URZ ;  /* 0x0000003f00287c82 */ /* 0x000fe20008000000 */
[----:B-1----:R-:W-:Y:S01]  /*1180*/  VIADD R95, R95, 0xffffffff ;  /* 0xffffffff5f5f7836 */ /* 0x002fe20000000000 */
[----:B------:R-:W-:-:S09]  /*1190*/  UMOV UR42, URZ ;  /* 0x0000003f002a7c82 */ /* 0x000fd20008000000 */
.L_x_158:
[----:B0-----:R-:W0:Y:S01]  /*11a0*/  SHFL.IDX PT, R0, R94, RZ, 0x1f ;  /* 0x00001fff5e007589 */ /* 0x001e2200000e0000 */
[----:B-1----:R-:W1:Y:S01]  /*11b0*/  S2UR UR7, SR_CgaCtaId ;  /* 0x00000000000779c3 */ /* 0x002e620000008800 */
[----:B------:R-:W-:Y:S01]  /*11c0*/  UMOV UR6, 0x400 ;  /* 0x0000040000067882 */ /* 0x000fe20000000000 */
[----:B0-----:R-:W-:Y:S01]  /*11d0*/  R2UR UR4, R0 ;  /* 0x00000000000472ca */ /* 0x001fe200000e0000 */
[----:B-1----:R-:W-:-:S12]  /*11e0*/  ULEA UR46, UR7, UR6, 0x18 ;  /* 0x00000006072e7291 */ /* 0x002fd8000f8ec03f */
[----:B------:R-:W-:-:S04]  /*11f0*/  ULEA.HI UR5, UR4, UR4, URZ, 0x1 ;  /* 0x0000000404057291 */ /* 0x000fc8000f8f083f */
[----:B------:R-:W-:-:S04]  /*1200*/  ULOP3.LUT UR5, UR5, 0x7fffe, URZ, 0xc0, !UPT ;  /* 0x0007fffe05057892 */ /* 0x000fc8000f8ec03f */
[----:B------:R-:W-:-:S03]  /*1210*/  UIADD3 UR5, UR4, -UR5, URZ ;  /* 0x8000000504057290 */ /* 0x000fc6000fffe03f */
[----:B------:R-:W-:Y:S01]  /*1220*/  ULDC UR4, c[0x0][0x28c] ;  /* 0x0000a30000047ab9 */ /* 0x000fe20000000800 */
[----:B------:R-:W-:Y:S01]  /*1230*/  ULEA UR5, UR5, UR46, 0xd ;  /* 0x0000002e05057291 */ /* 0x000fe2000f8e683f */
[----:B------:R-:W-:-:S03]  /*1240*/  ISETP.LT.AND P0, PT, RZ, UR4, PT ;  /* 0x00000004ff007c0c */ /* 0x000fc6000bf01270 */
[----:B------:R-:W-:-:S04]  /*1250*/  UIADD3 UR5, UR5, 0x100, URZ ;  /* 0x0000010005057890 */ /* 0x000fc8000fffe03f */
[----:B------:R-:W-:-:S04]  /*1260*/  USHF.R.U32.HI UR5, URZ, 0x4, UR5 ;  /* 0x000000043f057899 */ /* 0x000fc80008011605 */
[----:B------:R-:W-:-:S04]  /*1270*/  ULOP3.LUT UR5, UR5, 0x3fff, URZ, 0xc0, !UPT ;  /* 0x00003fff05057892 */ /* 0x000fc8000f8ec03f */
[----:B------:R-:W-:Y:S01]  /*1280*/  ULOP3.LUT UR45, UR5, 0x10000, URZ, 0xfc, !UPT ;  /* 0x00010000052d7892 */ /* 0x000fe2000f8efc3f */
[----:B--2345:R-:W-:Y:S11]  /*1290*/  @P0 BRA `(.L_x_13) ;  /* 0x0000000000400947 */ /* 0x03cff60003800000 */
[----:B------:R-:W-:Y:S01]  /*12a0*/  MOV R0, 0x0 ;  /* 0x0000000000007802 */ /* 0x000fe20000000f00 */
[----:B------:R-:W-:Y:S01]  /*12b0*/  ULDC.64 UR4, c[0x4][0x68] ;  /* 0x01001a0000047ab9 */ /* 0x000fe20000000a00 */
[----:B------:R-:W-:Y:S01]  /*12c0*/  ULDC.64 UR6, c[0x4][0x8] ;  /* 0x0100020000067ab9 */ /* 0x000fe20000000a00 */
[----:B------:R-:W-:Y:S01]  /*12d0*/  IMAD.U32 R4, RZ, RZ, UR4 ;  /* 0x00000004ff047e24 */ /* 0x000fe2000f8e00ff */
[----:B------:R0:W1:Y:S01]  /*12e0*/  LDC.64 R14, c[0x4][R0] ;  /* 0x01000000000e7b82 */ /* 0x0000620000000a00 */
[----:B------:R-:W-:Y:S01]  /*12f0*/  IMAD.U32 R5, RZ, RZ, UR5 ;  /* 0x00000005ff057e24 */ /* 0x000fe2000f8e00ff */
[----:B------:R-:W-:Y:S01]  /*1300*/  ULDC.64 UR4, c[0x4][0x70] ;  /* 0x01001c0000047ab9 */ /* 0x000fe20000000a00 */
[----:B------:R-:W-:Y:S02]  /*1310*/  IMAD.U32 R10, RZ, RZ, UR6 ;  /* 0x00000006ff0a7e24 */ /* 0x000fe4000f8e00ff */
[----:B------:R-:W-:Y:S02]  /*1320*/  IMAD.U32 R6, RZ, RZ, UR4 ;  /* 0x00000004ff067e24 */ /* 0x000fe4000f8e00ff */
[----:B------:R-:W-:-:S02]  /*1330*/  IMAD.U32 R7, RZ, RZ, UR5 ;  /* 0x00000005ff077e24 */ /* 0x000fc4000f8e00ff */
[----:B------:R-:W-:Y:S02]  /*1340*/  IMAD.U32 R11, RZ, RZ, UR7 ;  /* 0x00000007ff0b7e24 */ /* 0x000fe4000f8e00ff */
[----:B------:R-:W-:Y:S02]  /*1350*/  IMAD.MOV.U32 R8, RZ, RZ, 0x1e1 ;  /* 0x000001e1ff087424 */ /* 0x000fe400078e00ff */
[----:B------:R-:W-:Y:S02]  /*1360*/  IMAD.MOV.U32 R12, RZ, RZ, 0x1 ;  /* 0x00000001ff0c7424 */ /* 0x000fe400078e00ff */
[----:B0-----:R-:W-:-:S07]  /*1370*/  IMAD.MOV.U32 R13, RZ, RZ, RZ ;  /* 0x000000ffff0d7224 */ /* 0x001fce00078e00ff */
[----:B------:R-:W-:-:S07]  /*1380*/  LEPC R20, `(.L_x_13) ;  /* 0x000000001014794e */ /* 0x000fce0000000000 */
[----:B-1---5:R-:W-:Y:S05]  /*1390*/  CALL.ABS.NOINC R14 ;  /* 0x000000000e007343 */ /* 0x022fea0003c00000 */
.L_x_13:
[----:B------:R-:W-:-:S13]  /*13a0*/  ISETP.NE.AND P0, PT, R98, 0x3, PT ;  /* 0x000000036200780c */ /* 0x000fda0003f05270 */
[----:B------:R-:W-:Y:S05]  /*13b0*/  @!P0 BRA `(.L_x_14) ;  /* 0x0000000000048947 */ /* 0x000fea0003800000 */
[----:B------:R-:W-:Y:S01]  /*13c0*/  BPT.TRAP 0x1 ;  /* 0x000000040000795c */ /* 0x000fe20000300000 */
.L_x_14:
[----:B------:R-:W-:Y:S02]  /*13d0*/  IMAD.U32 R3, RZ, RZ, UR42 ;  /* 0x0000002aff037e24 */ /* 0x000fe4000f8e00ff */
[----:B------:R-:W-:-:S03]  /*13e0*/  IMAD.U32 R0, RZ, RZ, UR40 ;  /* 0x00000028ff007e24 */ /* 0x000fc6000f8e00ff */
[----:B------:R-:W-:Y:S02]  /*13f0*/  LEA R3, R3, UR46, 0x3 ;  /* 0x0000002e03037c11 */ /* 0x000fe4000f8e18ff */
[----:B------:R-:W-:-:S04]  /*1400*/  SHF.L.U32 R0, R0, 0x1f, RZ ;  /* 0x0000001f00007819 */ /* 0x000fc800000006ff */
[----:B------:R0:W1:Y:S01]  /*1410*/  SYNCS.PHASECHK.TRANS64.TRYWAIT P1, [R3+URZ], R0 ;  /* 0x00000000030075a7 */ /* 0x000062000802017f */
[----:B------:R-:W-:Y:S05]  /*1420*/  @!P0 BRA `(.L_x_15) ;  /* 0x0000000000048947 */ /* 0x000fea0003800000 */
[----:B------:R-:W-:Y:S01]  /*1430*/  BPT.TRAP 0x1 ;  /* 0x000000040000795c */ /* 0x000fe20000300000 */
.L_x_15:
[----:B------:R-:W-:-:S05]  /*1440*/  IMAD.U32 R4, RZ, RZ, UR44 ;  /* 0x0000002cff047e24 */ /* 0x000fca000f8e00ff */
[----:B------:R-:W-:Y:S01]  /*1450*/  ISETP.GE.AND P2, PT, R4, 0x1, PT ;  /* 0x000000010400780c */ /* 0x000fe20003f46270 */
[----:B-1----:R-:W-:-:S12]  /*1460*/  @P1 BRA `(.L_x_16) ;  /* 0x0000000000081947 */ /* 0x002fd80003800000 */
[----:B------:R-:W1:Y:S02]  /*1470*/  SYNCS.PHASECHK.TRANS64.TRYWAIT P1, [R3+URZ], R0 ;  /* 0x00000000030075a7 */ /* 0x000e64000802017f */
[----:B-1----:R-:W-:Y:S05]  /*1480*/  @!P1 BRA `(.L_x_17) ;  /* 0x00000068006c9947 */ /* 0x002fea0003800000 */
.L_x_16:
[----:B------:R-:W-:Y:S05]  /*1490*/  WARPSYNC.ALL ;  /* 0x0000000000007948 */ /* 0x000fea0003800000 */
[----:B------:R-:W-:Y:S01]  /*14a0*/  UIADD3 UR4, UR46, 0x18100, URZ ;  /* 0x000181002e047890 */ /* 0x000fe2000fffe03f */
[----:B------:R-:W-:Y:S01]  /*14b0*/  WARPGROUP.ARRIVE ;  /* 0x00000000000079c5 */ /* 0x000fe20000000000 */
[----:B------:R-:W-:Y:S02]  /*14c0*/  ULEA UR5, UR42, UR45, 0xb ;  /* 0x0000002d2a057291 */ /* 0x000fe4000f8e583f */
[----:B------:R-:W-:Y:S01]  /*14d0*/  USHF.R.U32.HI UR4, URZ, 0x4, UR4 ;  /* 0x000000043f047899 */ /* 0x000fe20008011604 */
[----:B------:R-:W-:Y:S01]  /*14e0*/  UMOV UR9, 0x40000040 ;  /* 0x4000004000097882 */ /* 0x000fe20000000000 */
[----:B------:R-:W-:-:S02]  /*14f0*/  UMOV UR11, 0x40000040 ;  /* 0x40000040000b7882 */ /* 0x000fc40000000000 */
[----:B------:R-:W-:Y:S01]  /*1500*/  ULOP3.LUT UR4, UR4, 0x3fff, URZ, 0xc0, !UPT ;  /* 0x00003fff04047892 */ /* 0x000fe2000f8ec03f */
[----:B------:R-:W-:-:S03]  /*1510*/  UMOV UR8, UR5 ;  /* 0x0000000500087c82 */ /* 0x000fc60008000000 */
[----:B------:R-:W-:-:S04]  /*1520*/  ULOP3.LUT UR4, UR4, 0x10000, URZ, 0xfc, !UPT ;  /* 0x0001000004047892 */ /* 0x000fc8000f8efc3f */
[----:B------:R-:W-:-:S07]  /*1530*/  ULEA UR6, UR42, UR4, 0xb ;  /* 0x000000042a067291 */ /* 0x000fce000f8e583f */
[----:B------:R-:W-:Y:S02]  /*1540*/  UMOV UR10, UR6 ;  /* 0x00000006000a7c82 */ /* 0x000fe40008000000 */
[----:B------:R-:W-:Y:S01]  /*1550*/  HGMMA.64x128x16.F32 R24, gdesc[UR8], RZ, !UPT, gsb0 ;  /* 0x01e00000081879f0 */ /* 0x000fe2000c0008ff */
[----:B------:R-:W-:Y:S02]  /*1560*/  UIADD3 UR8, UR5, 0x2, URZ ;  /* 0x0000000205087890 */ /* 0x000fe4000fffe03f */
[----:B------:R-:W-:Y:S01]  /*1570*/  UIADD3 UR10, UR6, 0x2, URZ ;  /* 0x00000002060a7890 */ /* 0x000fe2000fffe03f */
[----:B------:R-:W-:Y:S01]  /*1580*/  UMOV UR9, 0x40000040 ;  /* 0x4000004000097882 */ /* 0x000fe20000000000 */
[----:B------:R-:W-:Y:S01]  /*1590*/  UMOV UR11, 0x40000040 ;  /* 0x40000040000b7882 */ /* 0x000fe20000000000 */
[----:B------:R-:W-:Y:S02]  /*15a0*/  WARPGROUP.DEPBAR.LE gsb0, 0x0 ;  /* 0x00008000000079c5 */ /* 0x000fe40000010000 */
[----:B------:R-:W-:-:S06]  /*15b0*/  WARPGROUP.ARRIVE ;  /* 0x00000000000079c5 */ /* 0x000fcc0000000000 */
[----:B------:R-:W-:Y:S01]  /*15c0*/  HGMMA.64x128x16.F32 R24, gdesc[UR8], R24, gsb0 ;  /* 0x01e00000081879f0 */ /* 0x000fe20008000818 */
        /* <DEDUP_REMOVED lines=41> */
[----:B------:R-:W-:Y:S03]  /*1860*/  HGMMA.64x128x16.F32 R24, gdesc[UR8], R24, gsb0 ;  /* 0x01e00000081879f0 */ /* 0x000fe60008000818 */
[----:B------:R-:W-:Y:S02]  /*1870*/  WARPGROUP.DEPBAR.LE gsb0, 0x0 ;  /* 0x00008000000079c5 */ /* 0x000fe40000010000 */
[----:B------:R-:W-:Y:S05]  /*1880*/  @!P2 BRA `(.L_x_18) ;  /* 0x00000004008ca947 */ /* 0x000fea0003800000 */
[----:B------:R-:W-:Y:S01]  /*1890*/  UIADD3 UR5, UR42, 0x1, URZ ;  /* 0x000000012a057890 */ /* 0x000fe2000fffe03f */
[----:B01----:R-:W-:-:S03]  /*18a0*/  IMAD.U32 R0, RZ, RZ, UR44 ;  /* 0x0000002cff007e24 */ /* 0x003fc6000f8e00ff */
[----:B------:R-:W-:-:S04]  /*18b0*/  UISETP.NE.AND UP0, UPT, UR5, 0x3, UPT ;  /* 0x000000030500788c */ /* 0x000fc8000bf05270 */
[----:B------:R-:W-:Y:S02]  /*18c0*/  USEL UR6, URZ, 0x1, UP0 ;  /* 0x000000013f067887 */ /* 0x000fe40008000000 */
[----:B------:R-:W-:Y:S02]  /*18d0*/  USEL UR5, UR5, URZ, UP0 ;  /* 0x0000003f05057287 */ /* 0x000fe40008000000 */
[----:B------:R-:W-:-:S06]  /*18e0*/  ULOP3.LUT UR6, UR40, UR6, URZ, 0x3c, !UPT ;  /* 0x0000000628067292 */ /* 0x000fcc000f8e3c3f */
[----:B------:R-:W-:Y:S01]  /*18f0*/  IMAD.U32 R5, RZ, RZ, UR6 ;  /* 0x00000006ff057e24 */ /* 0x000fe2000f8e00ff */
[----:B------:R-:W-:-:S06]  /*1900*/  UMOV UR6, UR42 ;  /* 0x0000002a00067c82 */ /* 0x000fcc0008000000 */
.L_x_25:
[----:B01----:R-:W-:Y:S05]  /*1910*/  @!P0 BRA `(.L_x_19) ;  /* 0x0000000000048947 */ /* 0x003fea0003800000 */
[----:B------:R-:W-:Y:S01]  /*1920*/  BPT.TRAP 0x1 ;  /* 0x000000040000795c */ /* 0x000fe20000300000 */
.L_x_19:
[----:B------:R-:W0:Y:S01]  /*1930*/  S2UR UR8, SR_CgaCtaId ;  /* 0x00000000000879c3 */ /* 0x000e220000008800 */
[----:B------:R-:W-:Y:S01]  /*1940*/  UMOV UR7, 0x400 ;  /* 0x0000040000077882 */ /* 0x000fe20000000000 */
[----:B------:R-:W-:Y:S01]  /*1950*/  SHF.L.U32 R3, R5, 0x1f, RZ ;  /* 0x0000001f05037819 */ /* 0x000fe200000006ff */
[----:B0-----:R-:W-:-:S04]  /*1960*/  ULEA UR7, UR8, UR7, 0x18 ;  /* 0x0000000708077291 */ /* 0x001fc8000f8ec03f */
[----:B------:R-:W-:-:S09]  /*1970*/  ULEA UR8, UR5, UR7, 0x3 ;  /* 0x0000000705087291 */ /* 0x000fd2000f8e183f */
[----:B------:R0:W1:Y:S01]  /*1980*/  SYNCS.PHASECHK.TRANS64.TRYWAIT P1, [UR8], R3 ;  /* 0x00000003ff0075a7 */ /* 0x0000620008020148 */
[----:B------:R-:W-:Y:S05]  /*1990*/  @!P0 BRA `(.L_x_20) ;  /* 0x0000000000048947 */ /* 0x000fea0003800000 */
[----:B------:R-:W-:Y:S01]  /*19a0*/  BPT.TRAP 0x1 ;  /* 0x000000040000795c */ /* 0x000fe20000300000 */
.L_x_20:
[----:B-1----:R-:W-:Y:S05]  /*19b0*/  @P1 BRA `(.L_x_21) ;  /* 0x0000000000081947 */ /* 0x002fea0003800000 */
[----:B------:R-:W1:Y:S02]  /*19c0*/  SYNCS.PHASECHK.TRANS64.TRYWAIT P1, [UR8], R3 ;  /* 0x00000003ff0075a7 */ /* 0x000e640008020148 */
[----:B-1----:R-:W-:Y:S05]  /*19d0*/  @!P1 BRA `(.L_x_22) ;  /* 0x00000064002c9947 */ /* 0x002fea0003800000 */
.L_x_21:
[----:B------:R-:W-:Y:S01]  /*19e0*/  ULEA UR12, UR5, UR45, 0xb ;  /* 0x0000002d050c7291 */ /* 0x000fe2000f8e583f */
[----:B------:R-:W-:Y:S01]  /*19f0*/  WARPGROUP.ARRIVE ;  /* 0x00000000000079c5 */ /* 0x000fe20000000000 */
[----:B------:R-:W-:Y:S01]  /*1a00*/  ULEA UR13, UR5, UR4, 0xb ;  /* 0x00000004050d7291 */ /* 0x000fe2000f8e583f */
[----:B------:R-:W-:Y:S01]  /*1a10*/  UMOV UR9, 0x40000040 ;  /* 0x4000004000097882 */ /* 0x000fe20000000000 */
[----:B------:R-:W-:-:S03]  /*1a20*/  UMOV UR11, 0x40000040 ;  /* 0x40000040000b7882 */ /* 0x000fc60000000000 */
[----:B------:R-:W-:Y:S02]  /*1a30*/  UMOV UR8, UR12 ;  /* 0x0000000c00087c82 */ /* 0x000fe40008000000 */
[----:B------:R-:W-:Y:S02]  /*1a40*/  UMOV UR10, UR13 ;  /* 0x0000000d000a7c82 */ /* 0x000fe40008000000 */
[----:B------:R-:W-:Y:S01]  /*1a50*/  HGMMA.64x128x16.F32 R24, gdesc[UR8], R24, gsb0 ;  /* 0x01e00000081879f0 */ /* 0x000fe20008000818 */
[----:B------:R-:W-:Y:S02]  /*1a60*/  UIADD3 UR8, UR12, 0x2, URZ ;  /* 0x000000020c087890 */ /* 0x000fe4000fffe03f */
[----:B------:R-:W-:Y:S01]  /*1a70*/  UIADD3 UR10, UR13, 0x2, URZ ;  /* 0x000000020d0a7890 */ /* 0x000fe2000fffe03f */
[----:B------:R-:W-:Y:S01]  /*1a80*/  UMOV UR9, 0x40000040 ;  /* 0x4000004000097882 */ /* 0x000fe20000000000 */
[----:B------:R-:W-:Y:S01]  /*1a90*/  UMOV UR11, 0x40000040 ;  /* 0x40000040000b7882 */ /* 0x000fe20000000000 */
[----:B------:R-:W-:-:S02]  /*1aa0*/  WARPGROUP.DEPBAR.LE gsb0, 0x0 ;  /* 0x00008000000079c5 */ /* 0x000fc40000010000 */
        /* <DEDUP_REMOVED lines=46> */
[----:B------:R-:W-:Y:S01]  /*1d90*/  BPT.TRAP 0x1 ;  /* 0x000000040000795c */ /* 0x000fe20000300000 */
.L_x_23:
[----:B------:R-:W-:Y:S01]  /*1da0*/  ULEA UR7, UR6, UR7, 0x3 ;  /* 0x0000000706077291 */ /* 0x000fe2000f8e183f */
[----:B------:R-:W-:-:S03]  /*1db0*/  ISETP.GT.U32.AND P1, PT, R18, 0x1, PT ;  /* 0x000000011200780c */ /* 0x000fc60003f24070 */
[----:B------:R-:W-:-:S04]  /*1dc0*/  UIADD3 UR7, UR7, 0x18, URZ ;  /* 0x0000001807077890 */ /* 0x000fc8000fffe03f */
[----:B------:R-:W-:-:S09]  /*1dd0*/  UPRMT UR7, URZ, 0x654, UR7 ;  /* 0x000006543f077896 */ /* 0x000fd20008000007 */
[----:B------:R-:W-:Y:S01]  /*1de0*/  SYNCS.ARRIVE.TRANS64.RED.A1T0 RZ, [UR7], RZ ;  /* 0x000000ffffff79a7 */ /* 0x000fe20008100407 */
[----:B------:R-:W-:Y:S05]  /*1df0*/  @P1 BRA `(.L_x_24) ;  /* 0x0000000000041947 */ /* 0x000fea0003800000 */
[----:B------:R-:W-:Y:S01]  /*1e00*/  BPT.TRAP 0x1 ;  /* 0x000000040000795c */ /* 0x000fe20000300000 */
.L_x_24:
[----:B------:R-:W-:Y:S01]  /*1e10*/  UIADD3 UR5, UR5, 0x1, URZ ;  /* 0x0000000105057890 */ /* 0x000fe2000fffe03f */
[C---:B------:R-:W-:Y:S01]  /*1e20*/  ISETP.GT.AND P1, PT, R0.reuse, 0x1, PT ;  /* 0x000000010000780c */ /* 0x040fe20003f24270 */
[----:B------:R-:W-:Y:S01]  /*1e30*/  UIADD3 UR6, UR6, 0x1, URZ ;  /* 0x0000000106067890 */ /* 0x000fe2000fffe03f */
[----:B------:R-:W-:Y:S01]  /*1e40*/  VIADD R0, R0, 0xffffffff ;  /* 0xffffffff00007836 */ /* 0x000fe20000000000 */
[----:B------:R-:W-:Y:S02]  /*1e50*/  UISETP.NE.AND UP0, UPT, UR5, 0x3, UPT ;  /* 0x000000030500788c */ /* 0x000fe4000bf05270 */
[----:B------:R-:W-:Y:S02]  /*1e60*/  UISETP.NE.AND UP1, UPT, UR6, 0x3, UPT ;  /* 0x000000030600788c */ /* 0x000fe4000bf25270 */
[----:B------:R-:W-:Y:S02]  /*1e70*/  USEL UR7, URZ, 0x1, UP0 ;  /* 0x000000013f077887 */ /* 0x000fe40008000000 */
[----:B------:R-:W-:-:S02]  /*1e80*/  USEL UR5, UR5, URZ, UP0 ;  /* 0x0000003f05057287 */ /* 0x000fc40008000000 */
[----:B------:R-:W-:Y:S02]  /*1e90*/  USEL UR6, UR6, URZ, UP1 ;  /* 0x0000003f06067287 */ /* 0x000fe40008800000 */
[----:B------:R-:W-:Y:S01]  /*1ea0*/  LOP3.LUT R5, R5, UR7, RZ, 0x3c, !PT ;  /* 0x0000000705057c12 */ /* 0x000fe2000f8e3cff */
[----:B------:R-:W-:Y:S09]  /*1eb0*/  @P1 BRA `(.L_x_25) ;  /* 0xfffffff800941947 */ /* 0x000ff2000383ffff */
.L_x_18:
[----:B01----:R-:W0:Y:S02]  /*1ec0*/  LDC R0, c[0x0][0x28c] ;  /* 0x0000a300ff007b82 */ /* 0x003e240000000800 */
[----:B0-----:R-:W-:-:S13]  /*1ed0*/  ISETP.GE.AND P1, PT, R0, 0x1, PT ;  /* 0x000000010000780c */ /* 0x001fda0003f26270 */
[----:B------:R-:W-:Y:S05]  /*1ee0*/  @!P1 BRA `(.L_x_26) ;  /* 0x0000000000409947 */ /* 0x000fea0003800000 */
[----:B------:R-:W-:Y:S05]  /*1ef0*/  @!P0 BRA `(.L_x_27) ;  /* 0x0000000000048947 */ /* 0x000fea0003800000 */
[----:B------:R-:W-:Y:S01]  /*1f00*/  BPT.TRAP 0x1 ;  /* 0x000000040000795c */ /* 0x000fe20000300000 */
.L_x_27:
[----:B------:R-:W0:Y:S01]  /*1f10*/  S2UR UR7, SR_CgaCtaId ;  /* 0x00000000000779c3 */ /* 0x000e220000008800 */
[----:B------:R-:W-:Y:S01]  /*1f20*/  UIADD3 UR6, UR44, UR42, URZ ;  /* 0x0000002a2c067290 */ /* 0x000fe2000fffe03f */
[----:B------:R-:W-:-:S03]  /*1f30*/  ISETP.GT.U32.AND P0, PT, R18, 0x1, PT ;  /* 0x000000011200780c */ /* 0x000fc60003f04070 */
[----:B------:R-:W-:-:S04]  /*1f40*/  UIMAD.WIDE.U32 UR4, UR6, -0x55555555, URZ ;  /* 0xaaaaaaab060478a5 */ /* 0x000fc8000f8e003f */
[----:B------:R-:W-:-:S03]  /*1f50*/  USHF.R.U32.HI UR4, URZ, 0x1, UR5 ;  /* 0x000000013f047899 */ /* 0x000fc60008011605 */
[----:B------:R-:W-:Y:S01]  /*1f60*/  UMOV UR5, 0x400 ;  /* 0x0000040000057882 */ /* 0x000fe20000000000 */
[----:B------:R-:W-:Y:S02]  /*1f70*/  UIMAD UR6, UR4, -0x3, UR6 ;  /* 0xfffffffd040678a4 */ /* 0x000fe4000f8e0206 */
[----:B0-----:R-:W-:-:S04]  /*1f80*/  ULEA UR5, UR7, UR5, 0x18 ;  /* 0x0000000507057291 */ /* 0x001fc8000f8ec03f */
[----:B------:R-:W-:-:S04]  /*1f90*/  ULEA UR6, UR6, UR5, 0x3 ;  /* 0x0000000506067291 */ /* 0x000fc8000f8e183f */
[----:B------:R-:W-:-:S04]  /*1fa0*/  UIADD3 UR6, UR6, 0x18, URZ ;  /* 0x0000001806067890 */ /* 0x000fc8000fffe03f */
[----:B------:R-:W-:-:S09]  /*1fb0*/  UPRMT UR6, URZ, 0x654, UR6 ;  /* 0x000006543f067896 */ /* 0x000fd20008000006 */
[----:B------:R-:W-:Y:S01]  /*1fc0*/  SYNCS.ARRIVE.TRANS64.RED.A1T0 RZ, [UR6], RZ ;  /* 0x000000ffffff79a7 */ /* 0x000fe20008100406 */
[----:B------:R-:W-:Y:S05]  /*1fd0*/  @P0 BRA `(.L_x_26) ;  /* 0x0000000000040947 */ /* 0x000fea0003800000 */
[----:B------:R-:W-:Y:S01]  /*1fe0*/  BPT.TRAP 0x1 ;  /* 0x000000040000795c */ /* 0x000fe20000300000 */
.L_x_26:
[----:B------:R-:W-:Y:S01]  /*1ff0*/  IMAD.SHL.U32 R6, R100, 0x80, RZ ;  /* 0x0000008064067824 */ /* 0x000fe200078e00ff */
[----:B------:R-:W-:Y:S01]  /*2000*/  UIADD3 UR42, UR43, UR42, URZ ;  /* 0x0000002a2b2a7290 */ /* 0x000fe2000fffe03f */
[----:B------:R-:W-:Y:S01]  /*2010*/  SHF.R.S32.HI R11, RZ, 0x1f, R99 ;  /* 0x0000001fff0b7819 */ /* 0x000fe20000011463 */
[----:B------:R-:W-:Y:S01]  /*2020*/  UISETP.GE.U32.AND UP1, UPT, UR43, 0x3, UPT ;  /* 0x000000032b00788c */ /* 0x000fe2000bf26070 */
[----:B------:R-:W-:Y:S01]  /*2030*/  IMAD.SHL.U32 R10, R101, 0x80, RZ ;  /* 0x00000080650a7824 */ /* 0x000fe200078e00ff */
[----:B------:R-:W-:Y:S01]  /*2040*/  ULDC UR7, c[0x0][0x288] ;  /* 0x0000a20000077ab9 */ /* 0x000fe20000000800 */
[C---:B------:R-:W-:Y:S01]  /*2050*/  LOP3.LUT R8, R6.reuse, 0x6, R93, 0xf8, !PT ;  /* 0x0000000606087812 */ /* 0x040fe200078ef85d */
[----:B------:R-:W-:Y:S01]  /*2060*/  UISETP.GT.U32.AND UP0, UPT, UR42, 0x2, UPT ;  /* 0x000000022a00788c */ /* 0x000fe2000bf04070 */
[----:B------:R-:W-:Y:S01]  /*2070*/  ISETP.GE.AND P0, PT, R6, UR7, PT ;  /* 0x0000000706007c0c */ /* 0x000fe2000bf06270 */
[----:B------:R-:W-:Y:S01]  /*2080*/  ULDC.64 UR4, c[0x0][0x5d0] ;  /* 0x0001740000047ab9 */ /* 0x000fe20000000a00 */
[--C-:B------:R-:W-:Y:S01]  /*2090*/  SHF.R.S32.HI R9, RZ, 0x1f, R8.reuse ;  /* 0x0000001fff097819 */ /* 0x100fe20000011408 */
[----:B------:R-:W-:Y:S01]  /*20a0*/  ULDC UR10, c[0x0][0x284] ;  /* 0x0000a100000a7ab9 */ /* 0x000fe20000000800 */
[----:B------:R-:W-:Y:S01]  /*20b0*/  IMAD R0, R11, UR4, RZ ;  /* 0x000000040b007c24 */ /* 0x000fe2000f8e02ff */
[----:B------:R-:W-:Y:S01]  /*20c0*/  UISETP.LT.U32.AND UP0, UPT, UR43, 0x3, UP0 ;  /* 0x000000032b00788c */ /* 0x000fe20008701070 */
[----:B------:R-:W-:Y:S01]  /*20d0*/  ISETP.GE.OR P0, PT, R10, UR10, P0 ;  /* 0x0000000a0a007c0c */ /* 0x000fe20008706670 */
[----:B------:R-:W-:Y:S01]  /*20e0*/  IMAD.WIDE.U32 R4, R99, UR4, R8 ;  /* 0x0000000463047c25 */ /* 0x000fe2000f8e0008 */
[----:B------:R-:W-:Y:S01]  /*20f0*/  ULDC.64 UR8, c[0x0][0x5c8] ;  /* 0x0001720000087ab9 */ /* 0x000fe20000000a00 */
[----:B------:R-:W-:-:S02]  /*2100*/  USEL UR6, URZ, 0x1, !UP0 ;  /* 0x000000013f067887 */ /* 0x000fc4000c000000 */
[----:B------:R-:W-:Y:S01]  /*2110*/  IMAD R3, R99, UR5, R0 ;  /* 0x0000000563037c24 */ /* 0x000fe2000f8e0200 */
[----:B------:R-:W-:Y:S01]  /*2120*/  @UP1 UIMAD.WIDE.U32 UR4, UR42, -0x55555555, URZ ;  /* 0xaaaaaaab2a0418a5 */ /* 0x000fe2000f8e003f */
[----:B------:R-:W-:Y:S01]  /*2130*/  IMAD.WIDE R100, R101, 0x80, R22 ;  /* 0x0000008065647825 */ /* 0x000fe200078e0216 */
[----:B------:R-:W-:Y:S02]  /*2140*/  ULOP3.LUT UR40, UR40, UR6, URZ, 0x3c, !UPT ;  /* 0x0000000628287292 */ /* 0x000fe4000f8e3c3f */
[----:B------:R-:W-:Y:S01]  /*2150*/  @UP1 USHF.R.U32.HI UR4, URZ, 0x1, UR5 ;  /* 0x000000013f041899 */ /* 0x000fe20008011605 */
[----:B------:R-:W-:Y:S02]  /*2160*/  IMAD.IADD R5, R5, 0x1, R3 ;  /* 0x0000000105057824 */ /* 0x000fe400078e0203 */
[----:B------:R-:W-:Y:S01]  /*2170*/  IMAD R3, R101, UR8, RZ ;  /* 0x0000000865037c24 */ /* 0x000fe2000f8e02ff */
[----:B------:R-:W-:Y:S01]  /*2180*/  @UP1 ULOP3.LUT UR40, UR40, 0x1, UR4, 0x78, !UPT ;  /* 0x0000000128281892 */ /* 0x000fe2000f8e7804 */
[----:B------:R-:W-:-:S04]  /*2190*/  IMAD.WIDE.U32 R102, R100, UR8, R4 ;  /* 0x0000000864667c25 */ /* 0x000fc8000f8e0004 */
[----:B------:R-:W-:Y:S02]  /*21a0*/  IMAD R7, R100, UR9, R3 ;  /* 0x0000000964077c24 */ /* 0x000fe4000f8e0203 */
[----:B------:R-:W-:Y:S01]  /*21b0*/  IMAD.MOV.U32 R0, RZ, RZ, -0x1 ;  /* 0xffffffffff007424 */ /* 0x000fe200078e00ff */
[----:B------:R-:W-:Y:S06]  /*21c0*/  @P0 BRA `(.L_x_28) ;  /* 0x00000040001c0947 */ /* 0x000fec0003800000 */
[----:B-----5:R-:W-:Y:S01]  /*21d0*/  FSETP.NEU.AND P0, PT, R88, RZ, PT ;  /* 0x000000ff5800720b */ /* 0x020fe20003f0d000 */
[----:B------:R-:W-:Y:S01]  /*21e0*/  IMAD.IADD R4, R89, 0x1, -R6 ;  /* 0x0000000159047824 */ /* 0x000fe200078e0a06 */
[----:B------:R-:W-:Y:S01]  /*21f0*/  BSSY B0, `(.L_x_28) ;  /* 0x0000404000007945 */ /* 0x000fe20003800000 */
[----:B------:R-:W-:Y:S02]  /*2200*/  IMAD.IADD R3, R97, 0x1, -R10 ;  /* 0x0000000161037824 */ /* 0x000fe400078e0a0a */
[----:B------:R-:W-:Y:S01]  /*2210*/  IMAD.IADD R113, R103, 0x1, R7 ;  /* 0x0000000167717824 */ /* 0x000fe200078e0207 */
[----:B------:R-:W-:-:S04]  /*2220*/  ISETP.GT.AND P2, PT, R4, RZ, PT ;  /* 0x000000ff0400720c */ /* 0x000fc80003f44270 */
[----:B------:R-:W-:-:S03]  /*2230*/  ISETP.GT.AND P1, PT, R3, RZ, P2 ;  /* 0x000000ff0300720c */ /* 0x000fc60001724270 */
[----:B------:R-:W-:Y:S10]  /*2240*/  @!P0 BRA `(.L_x_29) ;  /* 0x0000002c00288947 */ /* 0x000ff40003800000 */
[----:B------:R-:W0:Y:S01]  /*2250*/  LDC.64 R106, c[0x0][0x5b8] ;  /* 0x00016e00ff6a7b82 */ /* 0x000e220000000a00 */
[----:B------:R-:W-:-:S07]  /*2260*/  ULDC.64 UR4, c[0x0][0x5c0] ;  /* 0x0001700000047ab9 */ /* 0x000fce0000000a00 */
[----:B------:R-:W1:Y:S08]  /*2270*/  LDC.64 R108, c[0x0][0x5b0] ;  /* 0x00016c00ff6c7b82 */ /* 0x000e700000000a00 */
[----:B------:R-:W2:Y:S01]  /*2280*/  LDC.64 R110, c[0x0][0x5a8] ;  /* 0x00016a00ff6e7b82 */ /* 0x000ea20000000a00 */
[-C--:B0-----:R-:W-:Y:S02]  /*2290*/  IMAD R6, R11, R106.reuse, RZ ;  /* 0x0000006a0b067224 */ /* 0x081fe400078e02ff */
[----:B------:R-:W-:-:S04]  /*22a0*/  IMAD.WIDE.U32 R104, R99, R106, R8 ;  /* 0x0000006a63687225 */ /* 0x000fc800078e0008 */
[----:B------:R-:W-:Y:S02]  /*22b0*/  IMAD R103, R99, R107, R6 ;  /* 0x0000006b63677224 */ /* 0x000fe400078e0206 */
[-C--:B-1----:R-:W-:Y:S02]  /*22c0*/  IMAD R5, R101, R108.reuse, RZ ;  /* 0x0000006c65057224 */ /* 0x082fe400078e02ff */
[----:B------:R-:W-:Y:S02]  /*22d0*/  IMAD.IADD R13, R105, 0x1, R103 ;  /* 0x00000001690d7824 */ /* 0x000fe400078e0267 */
[----:B------:R-:W-:Y:S02]  /*22e0*/  IMAD.MOV.U32 R12, RZ, RZ, R104 ;  /* 0x000000ffff0c7224 */ /* 0x000fe400078e0068 */
[C---:B------:R-:W-:Y:S02]  /*22f0*/  IMAD R107, R100.reuse, R109, R5 ;  /* 0x0000006d646b7224 */ /* 0x040fe400078e0205 */
[----:B------:R-:W-:-:S04]  /*2300*/  IMAD.WIDE.U32 R6, R100, R108, R12 ;  /* 0x0000006c64067225 */ /* 0x000fc800078e000c */
[----:B------:R-:W-:Y:S01]  /*2310*/  IMAD.IADD R5, R7, 0x1, R107 ;  /* 0x0000000107057824 */ /* 0x000fe200078e026b */
[----:B--2---:R-:W-:-:S04]  /*2320*/  LEA R14, P0, R6, R110, 0x1 ;  /* 0x0000006e060e7211 */ /* 0x004fc800078008ff */
[----:B------:R-:W-:-:S05]  /*2330*/  LEA.HI.X R15, R6, R111, R5, 0x1, P0 ;  /* 0x0000006f060f7211 */ /* 0x000fca00000f0c05 */
[----:B------:R0:W2:Y:S01]  /*2340*/  @P1 LDG.E.LTC128B.U16 R5, desc[UR36][R14.64] ;  /* 0x000000240e051981 */ /* 0x0000a2000c1e1520 */
[----:B------:R-:W-:Y:S01]  /*2350*/  LEA R10, P0, R102, UR4, 0x1 ;  /* 0x00000004660a7c11 */ /* 0x000fe2000f8008ff */
[----:B------:R-:W-:Y:S01]  /*2360*/  IMAD.WIDE.U32 R6, R100, R108, R8 ;  /* 0x0000006c64067225 */ /* 0x000fe200078e0008 */
[----:B------:R-:W-:Y:S03]  /*2370*/  BSSY B1, `(.L_x_30) ;  /* 0x0000012000017945 */ /* 0x000fe60003800000 */
[----:B------:R-:W-:Y:S02]  /*2380*/  IMAD.IADD R7, R107, 0x1, R7 ;  /* 0x000000016b077824 */ /* 0x000fe400078e0207 */
[----:B------:R-:W-:Y:S01]  /*2390*/  IMAD.WIDE.U32 R20, R99, R106, R6 ;  /* 0x0000006a63147225 */ /* 0x000fe200078e0006 */
[----:B0-----:R-:W-:-:S03]  /*23a0*/  SHF.L.U64.HI R15, R108, 0x3, R109 ;  /* 0x000000036c0f7819 */ /* 0x001fc6000001026d */
[----:B------:R-:W-:Y:S01]  /*23b0*/  IMAD.IADD R7, R103, 0x1, R21 ;  /* 0x0000000167077824 */ /* 0x000fe200078e0215 */
[----:B------:R-:W-:Y:S01]  /*23c0*/  LEA R6, P4, R20, R110, 0x1 ;  /* 0x0000006e14067211 */ /* 0x000fe200078808ff */
[----:B------:R-:W-:-:S03]  /*23d0*/  IMAD.SHL.U32 R14, R108, 0x8, RZ ;  /* 0x000000086c0e7824 */ /* 0x000fc600078e00ff */
[----:B------:R-:W-:Y:S01]  /*23e0*/  LEA.HI.X R7, R20, R111, R7, 0x1, P4 ;  /* 0x0000006f14077211 */ /* 0x000fe200020f0c07 */
[----:B--2---:R-:W-:-:S05]  /*23f0*/  HADD2.F32 R11, -RZ, R5.H0_H0 ;  /* 0x20000005ff0b7230 */ /* 0x004fca0000004100 */
[----:B------:R-:W-:-:S04]  /*2400*/  FMUL R11, R11, R88 ;  /* 0x000000580b0b7220 */ /* 0x000fc80000400000 */
[----:B------:R-:W-:Y:S01]  /*2410*/  FFMA R24, R24, R19, R11 ;  /* 0x0000001318187223 */ /* 0x000fe2000000000b */
[----:B------:R-:W-:Y:S02]  /*2420*/  LEA.HI.X R11, R102, UR5, R113, 0x1, P0 ;  /* 0x00000005660b7c11 */ /* 0x000fe400080f0c71 */
[----:B------:R-:W-:Y:S02]  /*2430*/  ISETP.GT.AND P0, PT, R4, 0x1, PT ;  /* 0x000000010400780c */ /* 0x000fe40003f04270 */
[----:B------:R-:W-:Y:S02]  /*2440*/  F2FP.F16.F32.PACK_AB R24, RZ, R24 ;  /* 0x00000018ff18723e */ /* 0x000fe400000000ff */
[----:B------:R-:W-:-:S03]  /*2450*/  ISETP.GT.AND P3, PT, R3, RZ, P0 ;  /* 0x000000ff0300720c */ /* 0x000fc60000764270 */
[----:B------:R0:W-:Y:S10]  /*2460*/  @P1 STG.E.U16 desc[UR36][R10.64], R24 ;  /* 0x000000180a001986 */ /* 0x0001f4000c101524 */
[----:B------:R-:W-:Y:S05]  /*2470*/  @!P3 BRA `(.L_x_31) ;  /* 0x000000000004b947 */ /* 0x000fea0003800000 */
[----:B------:R1:W5:Y:S02]  /*2480*/  LDG.E.LTC128B.U16 R5, desc[UR36][R6.64+0x2] ;  /* 0x0000022406057981 */ /* 0x000364000c1e1520 */
.L_x_31:
[----:B------:R-:W-:Y:S05]  /*2490*/  BSYNC B1 ;  /* 0x0000000000017941 */ /* 0x000fea0003800000 */
.L_x_30:
[----:B-----5:R-:W-:Y:S01]  /*24a0*/  HADD2.F32 R101, -RZ, R5.H0_H0 ;  /* 0x20000005ff657230 */ /* 0x020fe20000004100 */
[----:B------:R-:W-:Y:S01]  /*24b0*/  ISETP.GT.AND P2, PT, R3, 0x8, P2 ;  /* 0x000000080300780c */ /* 0x000fe20001744270 */
[----:B------:R-:W-:Y:S01]  /*24c0*/  IMAD.WIDE.U32 R20, R100, R108, R14 ;  /* 0x0000006c64147225 */ /* 0x000fe200078e000e */
[----:B0-----:R-:W-:-:S03]  /*24d0*/  PRMT R24, R5, 0x7610, R24 ;  /* 0x0000761005187816 */ /* 0x001fc60000000018 */
[----:B------:R-:W-:Y:S01]  /*24e0*/  FMUL R12, R101, R88 ;  /* 0x00000058650c7220 */ /* 0x000fe20000400000 */
[----:B------:R-:W-:Y:S01]  /*24f0*/  IMAD.IADD R107, R107, 0x1, R21 ;  /* 0x000000016b6b7824 */ /* 0x000fe200078e0215 */
[----:B------:R-:W-:Y:S02]  /*2500*/  IADD3 R104, P1, R104, R20, RZ ;  /* 0x0000001468687210 */ /* 0x000fe40007f3e0ff */
[----:B------:R-:W-:-:S03]  /*2510*/  FFMA R12, R25, R19, R12 ;  /* 0x00000013190c7223 */ /* 0x000fc6000000000c */
[----:B------:R-:W-:Y:S01]  /*2520*/  IMAD.X R13, R107, 0x1, R13, P1 ;  /* 0x000000016b0d7824 */ /* 0x000fe200008e060d */
[C---:B------:R-:W-:Y:S02]  /*2530*/  LEA R14, P1, R104.reuse, R110, 0x1 ;  /* 0x0000006e680e7211 */ /* 0x040fe400078208ff */
[----:B------:R-:W-:Y:S02]  /*2540*/  F2FP.F16.F32.PACK_AB R12, RZ, R12 ;  /* 0x0000000cff0c723e */ /* 0x000fe400000000ff */
[----:B------:R-:W-:Y:S02]  /*2550*/  LEA.HI.X R15, R104, R111, R13, 0x1, P1 ;  /* 0x0000006f680f7211 */ /* 0x000fe400008f0c0d */
[----:B------:R-:W-:-:S05]  /*2560*/  PRMT R21, R12, 0x7610, R21 ;  /* 0x000076100c157816 */ /* 0x000fca0000000015 */
[----:B------:R0:W-:Y:S04]  /*2570*/  @P3 STG.E.U16 desc[UR36][R10.64+0x2], R21 ;  /* 0x000002150a003986 */ /* 0x0001e8000c101524 */
[----:B------:R-:W2:Y:S01]  /*2580*/  @P2 LDG.E.LTC128B.U16 R24, desc[UR36][R14.64] ;  /* 0x000000240e182981 */ /* 0x000ea2000c1e1520 */
[----:B------:R-:W-:Y:S01]  /*2590*/  IADD3 R20, P1, R8, R20, RZ ;  /* 0x0000001408147210 */ /* 0x000fe20007f3e0ff */
[----:B------:R-:W-:Y:S01]  /*25a0*/  BSSY B1, `(.L_x_32) ;  /* 0x0000011000017945 */ /* 0x000fe20003800000 */
[C---:B------:R-:W-:Y:S02]  /*25b0*/  SHF.L.U64.HI R13, R92.reuse, 0x1, R91 ;  /* 0x000000015c0d7819 */ /* 0x040fe4000001025b */
[----:B------:R-:W-:Y:S01]  /*25c0*/  ISETP.GT.AND P0, PT, R3, 0x8, P0 ;  /* 0x000000080300780c */ /* 0x000fe20000704270 */
[----:B0-----:R-:W-:Y:S01]  /*25d0*/  IMAD.X R21, R9, 0x1, R107, P1 ;  /* 0x0000000109157824 */ /* 0x001fe200008e066b */
[----:B------:R-:W-:Y:S01]  /*25e0*/  LEA R12, P1, R92, R10, 0x1 ;  /* 0x0000000a5c0c7211 */ /* 0x000fe200078208ff */
[----:B------:R-:W-:-:S04]  /*25f0*/  IMAD.WIDE.U32 R20, R99, R106, R20 ;  /* 0x0000006a63147225 */ /* 0x000fc800078e0014 */
[----:B------:R-:W-:Y:S01]  /*2600*/  IMAD.X R13, R13, 0x1, R11, P1 ;  /* 0x000000010d0d7824 */ /* 0x000fe200008e060b */
[----:B------:R-:W-:Y:S01]  /*2610*/  LEA R8, P3, R20, R110, 0x1 ;  /* 0x0000006e14087211 */ /* 0x000fe200078608ff */
[----:B------:R-:W-:-:S05]  /*2620*/  IMAD.IADD R9, R103, 0x1, R21 ;  /* 0x0000000167097824 */ /* 0x000fca00078e0215 */
[----:B------:R-:W-:Y:S01]  /*2630*/  LEA.HI.X R9, R20, R111, R9, 0x1, P3 ;  /* 0x0000006f14097211 */ /* 0x000fe200018f0c09 */
[----:B--2---:R-:W-:-:S05]  /*2640*/  HADD2.F32 R5, -RZ, R24.H0_H0 ;  /* 0x20000018ff057230 */ /* 0x004fca0000004100 */
[----:B------:R-:W-:-:S04]  /*2650*/  FMUL R5, R5, R88 ;  /* 0x0000005805057220 */ /* 0x000fc80000400000 */
[----:B------:R-:W-:-:S05]  /*2660*/  FFMA R5, R26, R19, R5 ;  /* 0x000000131a057223 */ /* 0x000fca0000000005 */
[----:B------:R-:W-:-:S05]  /*2670*/  F2FP.F16.F32.PACK_AB R5, RZ, R5 ;  /* 0x00000005ff05723e */ /* 0x000fca00000000ff */
[----:B------:R0:W-:Y:S01]  /*2680*/  @P2 STG.E.U16 desc[UR36][R12.64], R5 ;  /* 0x000000050c002986 */ /* 0x0001e2000c101524 */
[----:B------:R-:W-:Y:S05]  /*2690*/  @!P0 BRA `(.L_x_33) ;  /* 0x0000000000048947 */ /* 0x000fea0003800000 */
[----:B------:R2:W5:Y:S02]  /*26a0*/  LDG.E.LTC128B.U16 R24, desc[UR36][R8.64+0x2] ;  /* 0x0000022408187981 */ /* 0x000564000c1e1520 */
.L_x_33:
[----:B------:R-:W-:Y:S05]  /*26b0*/  BSYNC B1 ;  /* 0x0000000000017941 */ /* 0x000fea0003800000 */
.L_x_32:
[----:B0----5:R-:W-:Y:S01]  /*26c0*/  HADD2.F32 R5, -RZ, R24.H0_H0 ;  /* 0x20000018ff057230 */ /* 0x021fe20000004100 */
[----:B------:R-:W-:Y:S01]  /*26d0*/  ISETP.GT.AND P1, PT, R4, 0x8, PT ;  /* 0x000000080400780c */ /* 0x000fe20003f24270 */
[----:B------:R-:W-:Y:S03]  /*26e0*/  BSSY B1, `(.L_x_34) ;  /* 0x0000008000017945 */ /* 0x000fe60003800000 */
[----:B------:R-:W-:Y:S01]  /*26f0*/  FMUL R14, R5, R88 ;  /* 0x00000058050e7220 */ /* 0x000fe20000400000 */
[----:B------:R-:W-:-:S03]  /*2700*/  ISETP.GT.AND P2, PT, R3, RZ, P1 ;  /* 0x000000ff0300720c */ /* 0x000fc60000f44270 */
[----:B------:R-:W-:-:S05]  /*2710*/  FFMA R14, R27, R19, R14 ;  /* 0x000000131b0e7223 */ /* 0x000fca000000000e */
[----:B------:R-:W-:-:S05]  /*2720*/  F2FP.F16.F32.PACK_AB R14, RZ, R14 ;  /* 0x0000000eff0e723e */ /* 0x000fca00000000ff */
[----:B------:R0:W-:Y:S01]  /*2730*/  @P0 STG.E.U16 desc[UR36][R12.64+0x2], R14 ;  /* 0x0000020e0c000986 */ /* 0x0001e2000c101524 */
[----:B------:R-:W-:Y:S05]  /*2740*/  @!P2 BRA `(.L_x_35) ;  /* 0x000000000004a947 */ /* 0x000fea0003800000 */
[----:B------:R3:W5:Y:S02]  /*2750*/  LDG.E.LTC128B.U16 R24, desc[UR36][R6.64+0x10] ;  /* 0x0000102406187981 */ /* 0x000764000c1e1520 */
.L_x_35:
[----:B------:R-:W-:Y:S05]  /*2760*/  BSYNC B1 ;  /* 0x0000000000017941 */ /* 0x000fea0003800000 */
.L_x_34:
[----:B-----5:R-:W-:Y:S01]  /*2770*/  HADD2.F32 R5, -RZ, R24.H0_H0 ;  /* 0x20000018ff057230 */ /* 0x020fe20000004100 */
        /* <DEDUP_REMOVED lines=9> */
.L_x_37:
[----:B------:R-:W-:Y:S05]  /*2810*/  BSYNC B1 ;  /* 0x0000000000017941 */ /* 0x000fea0003800000 */
.L_x_36:
[----:B----45:R-:W-:Y:S01]  /*2820*/  HADD2.F32 R5, -RZ, R24.H0_H0 ;  /* 0x20000018ff057230 */ /* 0x030fe20000004100 */
[----:B------:R-:W-:Y:S01]  /*2830*/  ISETP.GT.AND P1, PT, R3, 0x8, P1 ;  /* 0x000000080300780c */ /* 0x000fe20000f24270 */
[----:B------:R-:W-:Y:S03]  /*2840*/  BSSY B1, `(.L_x_38) ;  /* 0x0000007000017945 */ /* 0x000fe60003800000 */
[----:B0-----:R-:W-:-:S04]  /*2850*/  FMUL R14, R5, R88 ;  /* 0x00000058050e7220 */ /* 0x001fc80000400000 */
[----:B------:R-:W-:-:S05]  /*2860*/  FFMA R14, R29, R19, R14 ;  /* 0x000000131d0e7223 */ /* 0x000fca000000000e */
[----:B------:R-:W-:-:S05]  /*2870*/  F2FP.F16.F32.PACK_AB R14, RZ, R14 ;  /* 0x0000000eff0e723e */ /* 0x000fca00000000ff */
[----:B------:R0:W-:Y:S01]  /*2880*/  @P3 STG.E.U16 desc[UR36][R10.64+0x12], R14 ;  /* 0x0000120e0a003986 */ /* 0x0001e2000c101524 */
[----:B------:R-:W-:Y:S05]  /*2890*/  @!P1 BRA `(.L_x_39) ;  /* 0x0000000000049947 */ /* 0x000fea0003800000 */
[----:B------:R4:W5:Y:S02]  /*28a0*/  LDG.E.LTC128B.U16 R24, desc[UR36][R8.64+0x10] ;  /* 0x0000102408187981 */ /* 0x000964000c1e1520 */
.L_x_39:
[----:B------:R-:W-:Y:S05]  /*28b0*/  BSYNC B1 ;  /* 0x0000000000017941 */ /* 0x000fea0003800000 */
.L_x_38:
[----:B-----5:R-:W-:Y:S01]  /*28c0*/  HADD2.F32 R5, -RZ, R24.H0_H0 ;  /* 0x20000018ff057230 */ /* 0x020fe20000004100 */
[----:B------:R-:W-:Y:S01]  /*28d0*/  ISETP.GT.AND P0, PT, R3, 0x8, P0 ;  /* 0x000000080300780c */ /* 0x000fe20000704270 */
[----:B------:R-:W-:Y:S03]  /*28e0*/  BSSY B1, `(.L_x_40) ;  /* 0x0000007000017945 */ /* 0x000fe60003800000 */
[----:B------:R-:W-:-:S04]  /*28f0*/  FMUL R5, R5, R88 ;  /* 0x0000005805057220 */ /* 0x000fc80000400000 */
[----:B------:R-:W-:-:S05]  /*2900*/  FFMA R5, R30, R19, R5 ;  /* 0x000000131e057223 */ /* 0x000fca0000000005 */
[----:B------:R-:W-:-:S05]  /*2910*/  F2FP.F16.F32.PACK_AB R5, RZ, R5 ;  /* 0x00000005ff05723e */ /* 0x000fca00000000ff */
[----:B------:R0:W-:Y:S01]  /*2920*/  @P1 STG.E.U16 desc[UR36][R12.64+0x10], R5 ;  /* 0x000010050c001986 */ /* 0x0001e2000c101524 */
[----:B------:R-:W-:Y:S05]  /*2930*/  @!P0 BRA `(.L_x_41) ;  /* 0x0000000000048947 */ /* 0x000fea0003800000 */
[----:B------:R0:W5:Y:S02]  /*2940*/  LDG.E.LTC128B.U16 R24, desc[UR36][R8.64+0x12] ;  /* 0x0000122408187981 */ /* 0x000164000c1e1520 */
.L_x_41:
[----:B------:R-:W-:Y:S05]  /*2950*/  BSYNC B1 ;  /* 0x0000000000017941 */ /* 0x000fea0003800000 */
.L_x_40:
        /* <DEDUP_REMOVED lines=10> */
.L_x_43:
[----:B------:R-:W-:Y:S05]  /*2a00*/  BSYNC B1 ;  /* 0x0000000000017941 */ /* 0x000fea0003800000 */
.L_x_42:
        /* <DEDUP_REMOVED lines=10> */
.L_x_45:
[----:B------:R-:W-:Y:S05]  /*2ab0*/  BSYNC B1 ;  /* 0x0000000000017941 */ /* 0x000fea0003800000 */
.L_x_44:
[----:B0----5:R-:W-:Y:S01]  /*2ac0*/  HADD2.F32 R5, -RZ, R24.H0_H0 ;  /* 0x20000018ff057230 */ /* 0x021fe20000004100 */
        /* <DEDUP_REMOVED lines=8> */
.L_x_47:
[----:B------:R-:W-:Y:S05]  /*2b50*/  BSYNC B1 ;  /* 0x0000000000017941 */ /* 0x000fea0003800000 */
.L_x_46:
        /* <DEDUP_REMOVED lines=9> */
.L_x_49:
[----:B------:R-:W-:Y:S05]  /*2bf0*/  BSYNC B1 ;  /* 0x0000000000017941 */ /* 0x000fea0003800000 */
.L_x_48:
        /* <DEDUP_REMOVED lines=10> */
.L_x_51:
[----:B------:R-:W-:Y:S05]  /*2ca0*/  BSYNC B1 ;  /* 0x0000000000017941 */ /* 0x000fea0003800000 */
.L_x_50:
        /* <DEDUP_REMOVED lines=10> */
.L_x_53:
[----:B------:R-:W-:Y:S05]  /*2d50*/  BSYNC B1 ;  /* 0x0000000000017941 */ /* 0x000fea0003800000 */
.L_x_52:
        /* <DEDUP_REMOVED lines=9> */
.L_x_55:
[----:B------:R-:W-:Y:S05]  /*2df0*/  BSYNC B1 ;  /* 0x0000000000017941 */ /* 0x000fea0003800000 */
.L_x_54:
        /* <DEDUP_REMOVED lines=9> */
.L_x_57:
[----:B------:R-:W-:Y:S05]  /*2e90*/  BSYNC B1 ;  /* 0x0000000000017941 */ /* 0x000fea0003800000 */
.L_x_56:
        /* <DEDUP_REMOVED lines=10> */
.L_x_59:
[----:B------:R-:W-:Y:S05]  /*2f40*/  BSYNC B1 ;  /* 0x0000000000017941 */ /* 0x000fea0003800000 */
.L_x_58:
        /* <DEDUP_REMOVED lines=10> */
.L_x_61:
[----:B------:R-:W-:Y:S05]  /*2ff0*/  BSYNC B1 ;  /* 0x0000000000017941 */ /* 0x000fea0003800000 */
.L_x_60:
        /* <DEDUP_REMOVED lines=9> */
.L_x_63:
[----:B------:R-:W-:Y:S05]  /*3090*/  BSYNC B1 ;  /* 0x0000000000017941 */ /* 0x000fea0003800000 */
.L_x_62:
        /* <DEDUP_REMOVED lines=9> */
.L_x_65:
[----:B------:R-:W-:Y:S05]  /*3130*/  BSYNC B1 ;  /* 0x0000000000017941 */ /* 0x000fea0003800000 */
.L_x_64:
        /* <DEDUP_REMOVED lines=10> */
.L_x_67:
[----:B------:R-:W-:Y:S05]  /*31e0*/  BSYNC B1 ;  /* 0x0000000000017941 */ /* 0x000fea0003800000 */
.L_x_66:
        /* <DEDUP_REMOVED lines=10> */
.L_x_69:
[----:B------:R-:W-:Y:S05]  /*3290*/  BSYNC B1 ;  /* 0x0000000000017941 */ /* 0x000fea0003800000 */
.L_x_68:
        /* <DEDUP_REMOVED lines=9> */
.L_x_71:
[----:B------:R-:W-:Y:S05]  /*3330*/  BSYNC B1 ;  /* 0x0000000000017941 */ /* 0x000fea0003800000 */
.L_x_70:
        /* <DEDUP_REMOVED lines=9> */
.L_x_73:
[----:B------:R-:W-:Y:S05]  /*33d0*/  BSYNC B1 ;  /* 0x0000000000017941 */ /* 0x000fea0003800000 */
.L_x_72:
        /* <DEDUP_REMOVED lines=10> */
.L_x_75:
[----:B------:R-:W-:Y:S05]  /*3480*/  BSYNC B1 ;  /* 0x0000000000017941 */ /* 0x000fea0003800000 */
.L_x_74:
        /* <DEDUP_REMOVED lines=10> */
.L_x_77:
[----:B------:R-:W-:Y:S05]  /*3530*/  BSYNC B1 ;  /* 0x0000000000017941 */ /* 0x000fea0003800000 */
.L_x_76:
        /* <DEDUP_REMOVED lines=9> */
.L_x_79:
[----:B------:R-:W-:Y:S05]  /*35d0*/  BSYNC B1 ;  /* 0x0000000000017941 */ /* 0x000fea0003800000 */
.L_x_78:
        /* <DEDUP_REMOVED lines=9> */
.L_x_81:
[----:B------:R-:W-:Y:S05]  /*3670*/  BSYNC B1 ;  /* 0x0000000000017941 */ /* 0x000fea0003800000 */
.L_x_80:
        /* <DEDUP_REMOVED lines=10> */
.L_x_83:
[----:B------:R-:W-:Y:S05]  /*3720*/  BSYNC B1 ;  /* 0x0000000000017941 */ /* 0x000fea0003800000 */
.L_x_82:
        /* <DEDUP_REMOVED lines=10> */
.L_x_85:
[----:B------:R-:W-:Y:S05]  /*37d0*/  BSYNC B1 ;  /* 0x0000000000017941 */ /* 0x000fea0003800000 */
.L_x_84:
        /* <DEDUP_REMOVED lines=9> */
.L_x_87:
[----:B------:R-:W-:Y:S05]  /*3870*/  BSYNC B1 ;  /* 0x0000000000017941 */ /* 0x000fea0003800000 */
.L_x_86:
        /* <DEDUP_REMOVED lines=9> */
.L_x_89:
[----:B------:R-:W-:Y:S05]  /*3910*/  BSYNC B1 ;  /* 0x0000000000017941 */ /* 0x000fea0003800000 */
.L_x_88:
        /* <DEDUP_REMOVED lines=10> */
.L_x_91:
[----:B------:R-:W-:Y:S05]  /*39c0*/  BSYNC B1 ;  /* 0x0000000000017941 */ /* 0x000fea0003800000 */
.L_x_90:
        /* <DEDUP_REMOVED lines=10> */
.L_x_93:
[----:B------:R-:W-:Y:S05]  /*3a70*/  BSYNC B1 ;  /* 0x0000000000017941 */ /* 0x000fea0003800000 */
.L_x_92:
        /* <DEDUP_REMOVED lines=9> */
.L_x_95:
[----:B------:R-:W-:Y:S05]  /*3b10*/  BSYNC B1 ;  /* 0x0000000000017941 */ /* 0x000fea0003800000 */
.L_x_94:
        /* <DEDUP_REMOVED lines=9> */
.L_x_97:
[----:B------:R-:W-:Y:S05]  /*3bb0*/  BSYNC B1 ;  /* 0x0000000000017941 */ /* 0x000fea0003800000 */
.L_x_96:
        /* <DEDUP_REMOVED lines=10> */
.L_x_99:
[----:B------:R-:W-:Y:S05]  /*3c60*/  BSYNC B1 ;  /* 0x0000000000017941 */ /* 0x000fea0003800000 */
.L_x_98:
        /* <DEDUP_REMOVED lines=10> */
.L_x_101:
[----:B------:R-:W-:Y:S05]  /*3d10*/  BSYNC B1 ;  /* 0x0000000000017941 */ /* 0x000fea0003800000 */
.L_x_100:
        /* <DEDUP_REMOVED lines=9> */
.L_x_103:
[----:B------:R-:W-:Y:S05]  /*3db0*/  BSYNC B1 ;  /* 0x0000000000017941 */ /* 0x000fea0003800000 */
.L_x_102:
        /* <DEDUP_REMOVED lines=9> */
.L_x_105:
[----:B------:R-:W-:Y:S05]  /*3e50*/  BSYNC B1 ;  /* 0x0000000000017941 */ /* 0x000fea0003800000 */
.L_x_104:
        /* <DEDUP_REMOVED lines=10> */
.L_x_107:
[----:B------:R-:W-:Y:S05]  /*3f00*/  BSYNC B1 ;  /* 0x0000000000017941 */ /* 0x000fea0003800000 */
.L_x_106:
        /* <DEDUP_REMOVED lines=10> */
.L_x_109:
[----:B------:R-:W-:Y:S05]  /*3fb0*/  BSYNC B1 ;  /* 0x0000000000017941 */ /* 0x000fea0003800000 */
.L_x_108:
        /* <DEDUP_REMOVED lines=9> */
.L_x_111:
[----:B------:R-:W-:Y:S05]  /*4050*/  BSYNC B1 ;  /* 0x0000000000017941 */ /* 0x000fea0003800000 */
.L_x_110:
        /* <DEDUP_REMOVED lines=9> */
.L_x_113:
[----:B------:R-:W-:Y:S05]  /*40f0*/  BSYNC B1 ;  /* 0x0000000000017941 */ /* 0x000fea0003800000 */
.L_x_112:
        /* <DEDUP_REMOVED lines=10> */
.L_x_115:
[----:B------:R-:W-:Y:S05]  /*41a0*/  BSYNC B1 ;  /* 0x0000000000017941 */ /* 0x000fea0003800000 */
.L_x_114:
        /* <DEDUP_REMOVED lines=10> */
.L_x_117:
[----:B------:R-:W-:Y:S05]  /*4250*/  BSYNC B1 ;  /* 0x0000000000017941 */ /* 0x000fea0003800000 */
.L_x_116:
        /* <DEDUP_REMOVED lines=9> */
.L_x_119:
[----:B------:R-:W-:Y:S05]  /*42f0*/  BSYNC B1 ;  /* 0x0000000000017941 */ /* 0x000fea0003800000 */
.L_x_118:
        /* <DEDUP_REMOVED lines=9> */
.L_x_121:
[----:B------:R-:W-:Y:S05]  /*4390*/  BSYNC B1 ;  /* 0x0000000000017941 */ /* 0x000fea0003800000 */
.L_x_120:
        /* <DEDUP_REMOVED lines=10> */
.L_x_123:
[----:B------:R-:W-:Y:S05]  /*4440*/  BSYNC B1 ;  /* 0x0000000000017941 */ /* 0x000fea0003800000 */
.L_x_122:
        /* <DEDUP_REMOVED lines=10> */
.L_x_125:
[----:B------:R-:W-:Y:S05]  /*44f0*/  BSYNC B1 ;  /* 0x0000000000017941 */ /* 0x000fea0003800000 */
.L_x_124:
        /* <DEDUP_REMOVED lines=9> */
.L_x_127:
[----:B------:R-:W-:Y:S05]  /*4590*/  BSYNC B1 ;  /* 0x0000000000017941 */ /* 0x000fea0003800000 */
.L_x_126:
        /* <DEDUP_REMOVED lines=9> */
.L_x_129:
[----:B------:R-:W-:Y:S05]  /*4630*/  BSYNC B1 ;  /* 0x0000000000017941 */ /* 0x000fea0003800000 */
.L_x_128:
        /* <DEDUP_REMOVED lines=10> */
.L_x_131:
[----:B------:R-:W-:Y:S05]  /*46e0*/  BSYNC B1 ;  /* 0x0000000000017941 */ /* 0x000fea0003800000 */
.L_x_130:
        /* <DEDUP_REMOVED lines=10> */
.L_x_133:
[----:B------:R-:W-:Y:S05]  /*4790*/  BSYNC B1 ;  /* 0x0000000000017941 */ /* 0x000fea0003800000 */
.L_x_132:
        /* <DEDUP_REMOVED lines=9> */
.L_x_135:
[----:B------:R-:W-:Y:S05]  /*4830*/  BSYNC B1 ;  /* 0x0000000000017941 */ /* 0x000fea0003800000 */
.L_x_134:
        /* <DEDUP_REMOVED lines=9> */
.L_x_137:
[----:B------:R-:W-:Y:S05]  /*48d0*/  BSYNC B1 ;  /* 0x0000000000017941 */ /* 0x000fea0003800000 */
.L_x_136:
        /* <DEDUP_REMOVED lines=10> */
.L_x_139:
[----:B------:R-:W-:Y:S05]  /*4980*/  BSYNC B1 ;  /* 0x0000000000017941 */ /* 0x000fea0003800000 */
.L_x_138:
        /* <DEDUP_REMOVED lines=10> */
.L_x_141:
[----:B------:R-:W-:Y:S05]  /*4a30*/  BSYNC B1 ;  /* 0x0000000000017941 */ /* 0x000fea0003800000 */
.L_x_140:
        /* <DEDUP_REMOVED lines=9> */
.L_x_143:
[----:B------:R-:W-:Y:S05]  /*4ad0*/  BSYNC B1 ;  /* 0x0000000000017941 */ /* 0x000fea0003800000 */
.L_x_142:
        /* <DEDUP_REMOVED lines=9> */
.L_x_145:
[----:B------:R-:W-:Y:S05]  /*4b70*/  BSYNC B1 ;  /* 0x0000000000017941 */ /* 0x000fea0003800000 */
.L_x_144:
        /* <DEDUP_REMOVED lines=10> */
.L_x_147:
[----:B------:R-:W-:Y:S05]  /*4c20*/  BSYNC B1 ;  /* 0x0000000000017941 */ /* 0x000fea0003800000 */
.L_x_146:
[----:B-----5:R-:W-:Y:S01]  /*4c30*/  HADD2.F32 R5, -RZ, R24.H0_H0 ;  /* 0x20000018ff057230 */ /* 0x020fe20000004100 */
[----:B------:R-:W-:Y:S01]  /*4c40*/  ISETP.GT.AND P0, PT, R4, 0x79, PT ;  /* 0x000000790400780c */ /* 0x000fe20003f04270 */
[----:B------:R-:W-:Y:S01]  /*4c50*/  @P2 IMAD.MOV.U32 R4, RZ, RZ, R10 ;  /* 0x000000ffff042224 */ /* 0x000fe200078e000a */
[----:B------:R-:W-:Y:S02]  /*4c60*/  BSSY B1, `(.L_x_148) ;  /* 0x000000a000017945 */ /* 0x000fe40003800000 */
[----:B------:R-:W-:Y:S01]  /*4c70*/  FMUL R5, R5, R88 ;  /* 0x0000005805057220 */ /* 0x000fe20000400000 */
[----:B------:R-:W-:-:S03]  /*4c80*/  ISETP.GT.AND P3, PT, R3, RZ, P0 ;  /* 0x000000ff0300720c */ /* 0x000fc60000764270 */
[----:B------:R-:W-:-:S05]  /*4c90*/  FFMA R5, R84, R19, R5 ;  /* 0x0000001354057223 */ /* 0x000fca0000000005 */
[----:B------:R-:W-:-:S04]  /*4ca0*/  F2FP.F16.F32.PACK_AB R5, RZ, R5 ;  /* 0x00000005ff05723e */ /* 0x000fc800000000ff */
[----:B0-----:R-:W-:Y:S01]  /*4cb0*/  PRMT R14, R5, 0x7610, R14 ;  /* 0x00007610050e7816 */ /* 0x001fe2000000000e */
[----:B------:R-:W-:-:S05]  /*4cc0*/  @P2 IMAD.MOV.U32 R5, RZ, RZ, R11 ;  /* 0x000000ffff052224 */ /* 0x000fca00078e000b */
[----:B------:R0:W-:Y:S01]  /*4cd0*/  @P2 STG.E.U16 desc[UR36][R4.64+0xf0], R14 ;  /* 0x0000f00e04002986 */ /* 0x0001e2000c101524 */
[----:B------:R-:W-:Y:S05]  /*4ce0*/  @!P3 BRA `(.L_x_149) ;  /* 0x000000000004b947 */ /* 0x000fea0003800000 */
[----:B------:R0:W5:Y:S02]  /*4cf0*/  LDG.E.LTC128B.U16 R24, desc[UR36][R6.64+0xf2] ;  /* 0x0000f22406187981 */ /* 0x000164000c1e1520 */
.L_x_149:
[----:B------:R-:W-:Y:S05]  /*4d00*/  BSYNC B1 ;  /* 0x0000000000017941 */ /* 0x000fea0003800000 */
.L_x_148:
        /* <DEDUP_REMOVED lines=9> */
.L_x_151:
[----:B------:R-:W-:Y:S05]  /*4da0*/  BSYNC B1 ;  /* 0x0000000000017941 */ /* 0x000fea0003800000 */
.L_x_150:
[----:B-----5:R-:W-:Y:S01]  /*4db0*/  HADD2.F32 R5, -RZ, R24.H0_H0 ;  /* 0x20000018ff057230 */ /* 0x020fe20000004100 */
[----:B------:R-:W-:Y:S01]  /*4dc0*/  ISETP.GT.AND P0, PT, R3, 0x8, P0 ;  /* 0x000000080300780c */ /* 0x000fe20000704270 */
[----:B0-----:R-:W-:Y:S01]  /*4dd0*/  @P1 IMAD.MOV.U32 R4, RZ, RZ, R12 ;  /* 0x000000ffff041224 */ /* 0x001fe200078e000c */
[----:B------:R-:W-:Y:S02]  /*4de0*/  BSSY B1, `(.L_x_152) ;  /* 0x0000009000017945 */ /* 0x000fe40003800000 */
[----:B------:R-:W-:-:S04]  /*4df0*/  FMUL R5, R5, R88 ;  /* 0x0000005805057220 */ /* 0x000fc80000400000 */
[----:B------:R-:W-:-:S05]  /*4e00*/  FFMA R5, R86, R19, R5 ;  /* 0x0000001356057223 */ /* 0x000fca0000000005 */
[----:B------:R-:W-:-:S04]  /*4e10*/  F2FP.F16.F32.PACK_AB R5, RZ, R5 ;  /* 0x00000005ff05723e */ /* 0x000fc800000000ff */
[----:B-1-3--:R-:W-:Y:S01]  /*4e20*/  PRMT R6, R5, 0x7610, R6 ;  /* 0x0000761005067816 */ /* 0x00afe20000000006 */
[----:B------:R-:W-:-:S05]  /*4e30*/  @P1 IMAD.MOV.U32 R5, RZ, RZ, R13 ;  /* 0x000000ffff051224 */ /* 0x000fca00078e000d */
[----:B------:R0:W-:Y:S01]  /*4e40*/  @P1 STG.E.U16 desc[UR36][R4.64+0xf0], R6 ;  /* 0x0000f00604001986 */ /* 0x0001e2000c101524 */
[----:B------:R-:W-:Y:S05]  /*4e50*/  @!P0 BRA `(.L_x_153) ;  /* 0x0000000000048947 */ /* 0x000fea0003800000 */
[----:B------:R1:W5:Y:S02]  /*4e60*/  LDG.E.LTC128B.U16 R24, desc[UR36][R8.64+0xf2] ;  /* 0x0000f22408187981 */ /* 0x000364000c1e1520 */
.L_x_153:
[----:B------:R-:W-:Y:S05]  /*4e70*/  BSYNC B1 ;  /* 0x0000000000017941 */ /* 0x000fea0003800000 */
.L_x_152:
[----:B------:R-:W-:Y:S05]  /*4e80*/  @!P0 BRA `(.L_x_154) ;  /* 0x0000001000e88947 */ /* 0x000fea0003800000 */
[----:B-----5:R-:W-:-:S05]  /*4e90*/  HADD2.F32 R3, -RZ, R24.H0_H0 ;  /* 0x20000018ff037230 */ /* 0x020fca0000004100 */
[----:B0-----:R-:W-:-:S04]  /*4ea0*/  FMUL R4, R3, R88 ;  /* 0x0000005803047220 */ /* 0x001fc80000400000 */
[----:B------:R-:W-:-:S05]  /*4eb0*/  FFMA R4, R87, R19, R4 ;  /* 0x0000001357047223 */ /* 0x000fca0000000004 */
[----:B------:R-:W-:-:S05]  /*4ec0*/  F2FP.F16.F32.PACK_AB R4, RZ, R4 ;  /* 0x00000004ff04723e */ /* 0x000fca00000000ff */
[----:B------:R3:W-:Y:S01]  /*4ed0*/  STG.E.U16 desc[UR36][R12.64+0xf2], R4 ;  /* 0x0000f2040c007986 */ /* 0x0007e2000c101524 */
[----:B------:R-:W-:Y:S05]  /*4ee0*/  BRA `(.L_x_154) ;  /* 0x0000001000d07947 */ /* 0x000fea0003800000 */
.L_x_29:
[----:B------:R-:W-:Y:S01]  /*4ef0*/  ISETP.GT.AND P3, PT, R4, 0x1, PT ;  /* 0x000000010400780c */ /* 0x000fe20003f64270 */
[----:B------:R-:W-:Y:S01]  /*4f00*/  ULDC.64 UR4, c[0x0][0x5c0] ;  /* 0x0001700000047ab9 */ /* 0x000fe20000000a00 */
[-C--:B------:R-:W-:Y:S01]  /*4f10*/  FMUL R24, R24, R19.reuse ;  /* 0x0000001318187220 */ /* 0x080fe20000400000 */
[----:B------:R-:W-:Y:S01]  /*4f20*/  LEA R6, P4, R102, UR4, 0x1 ;  /* 0x0000000466067c11 */ /* 0x000fe2000f8808ff */
[-C--:B------:R-:W-:Y:S01]  /*4f30*/  FMUL R25, R25, R19.reuse ;  /* 0x0000001319197220 */ /* 0x080fe20000400000 */
[----:B------:R-:W-:Y:S01]  /*4f40*/  ISETP.GT.AND P0, PT, R3, RZ, P3 ;  /* 0x000000ff0300720c */ /* 0x000fe20001f04270 */
[-C--:B------:R-:W-:Y:S01]  /*4f50*/  FMUL R26, R26, R19.reuse ;  /* 0x000000131a1a7220 */ /* 0x080fe20000400000 */
[----:B------:R-:W-:Y:S01]  /*4f60*/  F2FP.F16.F32.PACK_AB R24, RZ, R24 ;  /* 0x00000018ff18723e */ /* 0x000fe200000000ff */
[-C--:B------:R-:W-:Y:S01]  /*4f70*/  FMUL R27, R27, R19.reuse ;  /* 0x000000131b1b7220 */ /* 0x080fe20000400000 */
[----:B------:R-:W-:Y:S01]  /*4f80*/  LEA.HI.X R7, R102, UR5, R113, 0x1, P4 ;  /* 0x0000000566077c11 */ /* 0x000fe2000a0f0c71 */
[----:B------:R-:W-:Y:S01]  /*4f90*/  FMUL R28, R28, R19 ;  /* 0x000000131c1c7220 */ /* 0x000fe20000400000 */
[----:B------:R-:W-:Y:S01]  /*4fa0*/  F2FP.F16.F32.PACK_AB R25, RZ, R25 ;  /* 0x00000019ff19723e */ /* 0x000fe200000000ff */
[-C--:B------:R-:W-:Y:S01]  /*4fb0*/  FMUL R29, R29, R19.reuse ;  /* 0x000000131d1d7220 */ /* 0x080fe20000400000 */
[----:B------:R-:W-:Y:S01]  /*4fc0*/  ISETP.GT.AND P2, PT, R3, 0x8, P2 ;  /* 0x000000080300780c */ /* 0x000fe20001744270 */
[----:B------:R-:W-:Y:S01]  /*4fd0*/  @P1 STG.E.U16 desc[UR36][R6.64], R24 ;  /* 0x0000001806001986 */ /* 0x000fe2000c101524 */
[----:B------:R-:W-:Y:S01]  /*4fe0*/  ISETP.GT.AND P1, PT, R4, 0x8, PT ;  /* 0x000000080400780c */ /* 0x000fe20003f24270 */
[-C--:B------:R-:W-:Y:S01]  /*4ff0*/  FMUL R30, R30, R19.reuse ;  /* 0x000000131e1e7220 */ /* 0x080fe20000400000 */
[C---:B------:R-:W-:Y:S01]  /*5000*/  SHF.L.U64.HI R5, R92.reuse, 0x1, R91 ;  /* 0x000000015c057819 */ /* 0x040fe2000001025b */
[----:B------:R-:W-:Y:S01]  /*5010*/  @P0 STG.E.U16 desc[UR36][R6.64+0x2], R25 ;  /* 0x0000021906000986 */ /* 0x000fe2000c101524 */
[----:B------:R-:W-:Y:S01]  /*5020*/  LEA R8, P5, R92, R6, 0x1 ;  /* 0x000000065c087211 */ /* 0x000fe200078a08ff */
[-C--:B------:R-:W-:Y:S01]  /*5030*/  FMUL R31, R31, R19.reuse ;  /* 0x000000131f1f7220 */ /* 0x080fe20000400000 */
[----:B------:R-:W-:Y:S01]  /*5040*/  ISETP.GT.AND P3, PT, R3, 0x8, P3 ;  /* 0x000000080300780c */ /* 0x000fe20001f64270 */
[-C--:B------:R-:W-:Y:S01]  /*5050*/  FMUL R32, R32, R19.reuse ;  /* 0x0000001320207220 */ /* 0x080fe20000400000 */
[----:B------:R-:W-:Y:S01]  /*5060*/  ISETP.GT.AND P0, PT, R4, 0x9, PT ;  /* 0x000000090400780c */ /* 0x000fe20003f04270 */
[----:B------:R-:W-:Y:S01]  /*5070*/  IMAD.X R9, R5, 0x1, R7, P5 ;  /* 0x0000000105097824 */ /* 0x000fe200028e0607 */
[----:B------:R-:W-:Y:S01]  /*5080*/  ISETP.GT.AND P4, PT, R3, RZ, P1 ;  /* 0x000000ff0300720c */ /* 0x000fe20000f84270 */
[-C--:B------:R-:W-:Y:S01]  /*5090*/  FMUL R33, R33, R19.reuse ;  /* 0x0000001321217220 */ /* 0x080fe20000400000 */
[----:B------:R-:W-:Y:S01]  /*50a0*/  F2FP.F16.F32.PACK_AB R26, RZ, R26 ;  /* 0x0000001aff1a723e */ /* 0x000fe200000000ff */
[-C--:B------:R-:W-:Y:S01]  /*50b0*/  FMUL R34, R34, R19.reuse ;  /* 0x0000001322227220 */ /* 0x080fe20000400000 */
[----:B------:R-:W-:Y:S01]  /*50c0*/  ISETP.GT.AND P5, PT, R3, RZ, P0 ;  /* 0x000000ff0300720c */ /* 0x000fe200007a4270 */
[----:B------:R-:W-:Y:S01]  /*50d0*/  FMUL R35, R35, R19 ;  /* 0x0000001323237220 */ /* 0x000fe20000400000 */
[----:B------:R-:W-:Y:S01]  /*50e0*/  F2FP.F16.F32.PACK_AB R27, RZ, R27 ;  /* 0x0000001bff1b723e */ /* 0x000fe200000000ff */
[----:B------:R-:W-:Y:S01]  /*50f0*/  @P2 STG.E.U16 desc[UR36][R8.64], R26 ;  /* 0x0000001a08002986 */ /* 0x000fe2000c101524 */
[----:B------:R-:W-:Y:S01]  /*5100*/  F2FP.F16.F32.PACK_AB R28, RZ, R28 ;  /* 0x0000001cff1c723e */ /* 0x000fe200000000ff */
[-C--:B------:R-:W-:Y:S01]  /*5110*/  FMUL R36, R36, R19.reuse ;  /* 0x0000001324247220 */ /* 0x080fe20000400000 */
[----:B------:R-:W-:Y:S01]  /*5120*/  ISETP.GT.AND P2, PT, R3, 0x8, P1 ;  /* 0x000000080300780c */ /* 0x000fe20000f44270 */
[----:B------:R-:W-:Y:S01]  /*5130*/  @P3 STG.E.U16 desc[UR36][R8.64+0x2], R27 ;  /* 0x0000021b08003986 */ /* 0x000fe2000c101524 */
[----:B------:R-:W-:Y:S01]  /*5140*/  ISETP.GT.AND P1, PT, R4, 0x10, PT ;  /* 0x000000100400780c */ /* 0x000fe20003f24270 */
[----:B------:R-:W-:Y:S01]  /*5150*/  FMUL R37, R37, R19 ;  /* 0x0000001325257220 */ /* 0x000fe20000400000 */
[----:B------:R-:W-:Y:S01]  /*5160*/  F2FP.F16.F32.PACK_AB R29, RZ, R29 ;  /* 0x0000001dff1d723e */ /* 0x000fe200000000ff */
[----:B------:R-:W-:Y:S01]  /*5170*/  @P4 STG.E.U16 desc[UR36][R6.64+0x10], R28 ;  /* 0x0000101c06004986 */ /* 0x000fe2000c101524 */
[C---:B------:R-:W-:Y:S01]  /*5180*/  ISETP.GT.AND P3, PT, R3.reuse, 0x8, P0 ;  /* 0x000000080300780c */ /* 0x040fe20000764270 */
[-C--:B------:R-:W-:Y:S01]  /*5190*/  FMUL R38, R38, R19.reuse ;  /* 0x0000001326267220 */ /* 0x080fe20000400000 */
[----:B------:R-:W-:Y:S01]  /*51a0*/  ISETP.GT.AND P0, PT, R4, 0x11, PT ;  /* 0x000000110400780c */ /* 0x000fe20003f04270 */
[----:B------:R-:W-:Y:S01]  /*51b0*/  @P5 STG.E.U16 desc[UR36][R6.64+0x12], R29 ;  /* 0x0000121d06005986 */ /* 0x000fe2000c101524 */
        /* <DEDUP_REMOVED lines=161> */
[----:B------:R-:W-:Y:S01]  /*5bd0*/  FMUL R87, R87, R19 ;  /* 0x0000001357577220 */ /* 0x000fe20000400000 */
[----:B------:R-:W-:-:S02]  /*5be0*/  F2FP.F16.F32.PACK_AB R62, RZ, R62 ;  /* 0x0000003eff3e723e */ /* 0x000fc400000000ff */
[C---:B------:R-:W-:Y:S02]  /*5bf0*/  ISETP.GT.AND P5, PT, R3.reuse, RZ, P0 ;  /* 0x000000ff0300720c */ /* 0x040fe400007a4270 */
[----:B------:R-:W-:Y:S01]  /*5c00*/  F2FP.F16.F32.PACK_AB R63, RZ, R63 ;  /* 0x0000003fff3f723e */ /* 0x000fe200000000ff */
[----:B------:R-:W-:Y:S01]  /*5c10*/  @P2 STG.E.U16 desc[UR36][R8.64+0x90], R62 ;  /* 0x0000903e08002986 */ /* 0x000fe2000c101524 */
[----:B------:R-:W-:Y:S02]  /*5c20*/  F2FP.F16.F32.PACK_AB R64, RZ, R64 ;  /* 0x00000040ff40723e */ /* 0x000fe400000000ff */
[C---:B------:R-:W-:Y:S01]  /*5c30*/  ISETP.GT.AND P2, PT, R3.reuse, 0x8, P1 ;  /* 0x000000080300780c */ /* 0x040fe20000f44270 */
[----:B------:R-:W-:Y:S01]  /*5c40*/  @P3 STG.E.U16 desc[UR36][R8.64+0x92], R63 ;  /* 0x0000923f08003986 */ /* 0x000fe2000c101524 */
[----:B------:R-:W-:Y:S02]  /*5c50*/  ISETP.GT.AND P1, PT, R4, 0x58, PT ;  /* 0x000000580400780c */ /* 0x000fe40003f24270 */
[----:B------:R-:W-:Y:S01]  /*5c60*/  F2FP.F16.F32.PACK_AB R65, RZ, R65 ;  /* 0x00000041ff41723e */ /* 0x000fe200000000ff */
[----:B------:R-:W-:Y:S01]  /*5c70*/  @P4 STG.E.U16 desc[UR36][R6.64+0xa0], R64 ;  /* 0x0000a04006004986 */ /* 0x000fe2000c101524 */
[----:B------:R-:W-:-:S02]  /*5c80*/  ISETP.GT.AND P3, PT, R3, 0x8, P0 ;  /* 0x000000080300780c */ /* 0x000fc40000764270 */
[----:B------:R-:W-:Y:S01]  /*5c90*/  ISETP.GT.AND P0, PT, R4, 0x59, PT ;  /* 0x000000590400780c */ /* 0x000fe20003f04270 */
[----:B------:R-:W-:Y:S01]  /*5ca0*/  @P5 STG.E.U16 desc[UR36][R6.64+0xa2], R65 ;  /* 0x0000a24106005986 */ /* 0x000fe2000c101524 */
[C---:B------:R-:W-:Y:S02]  /*5cb0*/  ISETP.GT.AND P4, PT, R3.reuse, RZ, P1 ;  /* 0x000000ff0300720c */ /* 0x040fe40000f84270 */
[----:B------:R-:W-:Y:S02]  /*5cc0*/  F2FP.F16.F32.PACK_AB R66, RZ, R66 ;  /* 0x00000042ff42723e */ /* 0x000fe400000000ff */
[----:B------:R-:W-:Y:S02]  /*5cd0*/  ISETP.GT.AND P5, PT, R3, RZ, P0 ;  /* 0x000000ff0300720c */ /* 0x000fe400007a4270 */
[----:B------:R-:W-:Y:S01]  /*5ce0*/  F2FP.F16.F32.PACK_AB R67, RZ, R67 ;  /* 0x00000043ff43723e */ /* 0x000fe200000000ff */
[----:B------:R-:W-:Y:S01]  /*5cf0*/  @P2 STG.E.U16 desc[UR36][R8.64+0xa0], R66 ;  /* 0x0000a04208002986 */ /* 0x000fe2000c101524 */
[----:B------:R-:W-:-:S02]  /*5d00*/  F2FP.F16.F32.PACK_AB R68, RZ, R68 ;  /* 0x00000044ff44723e */ /* 0x000fc400000000ff */
[C---:B------:R-:W-:Y:S01]  /*5d10*/  ISETP.GT.AND P2, PT, R3.reuse, 0x8, P1 ;  /* 0x000000080300780c */ /* 0x040fe20000f44270 */
[----:B------:R-:W-:Y:S01]  /*5d20*/  @P3 STG.E.U16 desc[UR36][R8.64+0xa2], R67 ;  /* 0x0000a24308003986 */ /* 0x000fe2000c101524 */
[C---:B------:R-:W-:Y:S02]  /*5d30*/  ISETP.GT.AND P1, PT, R4.reuse, 0x60, PT ;  /* 0x000000600400780c */ /* 0x040fe40003f24270 */
[----:B------:R-:W-:Y:S01]  /*5d40*/  F2FP.F16.F32.PACK_AB R69, RZ, R69 ;  /* 0x00000045ff45723e */ /* 0x000fe200000000ff */
[----:B------:R-:W-:Y:S01]  /*5d50*/  @P4 STG.E.U16 desc[UR36][R6.64+0xb0], R68 ;  /* 0x0000b04406004986 */ /* 0x000fe2000c101524 */
[C---:B------:R-:W-:Y:S02]  /*5d60*/  ISETP.GT.AND P3, PT, R3.reuse, 0x8, P0 ;  /* 0x000000080300780c */ /* 0x040fe40000764270 */
[----:B------:R-:W-:Y:S01]  /*5d70*/  ISETP.GT.AND P0, PT, R4, 0x61, PT ;  /* 0x000000610400780c */ /* 0x000fe20003f04270 */
[----:B------:R-:W-:Y:S01]  /*5d80*/  @P5 STG.E.U16 desc[UR36][R6.64+0xb2], R69 ;  /* 0x0000b24506005986 */ /* 0x000fe2000c101524 */
[----:B------:R-:W-:-:S02]  /*5d90*/  ISETP.GT.AND P4, PT, R3, RZ, P1 ;  /* 0x000000ff0300720c */ /* 0x000fc40000f84270 */
[C---:B------:R-:W-:Y:S02]  /*5da0*/  ISETP.GT.AND P5, PT, R3.reuse, RZ, P0 ;  /* 0x000000ff0300720c */ /* 0x040fe400007a4270 */
[----:B------:R-:W-:Y:S02]  /*5db0*/  F2FP.F16.F32.PACK_AB R70, RZ, R70 ;  /* 0x00000046ff46723e */ /* 0x000fe400000000ff */
[----:B------:R-:W-:Y:S02]  /*5dc0*/  F2FP.F16.F32.PACK_AB R71, RZ, R71 ;  /* 0x00000047ff47723e */ /* 0x000fe400000000ff */
[----:B------:R-:W-:Y:S01]  /*5dd0*/  F2FP.F16.F32.PACK_AB R72, RZ, R72 ;  /* 0x00000048ff48723e */ /* 0x000fe200000000ff */
[----:B------:R-:W-:Y:S01]  /*5de0*/  @P2 STG.E.U16 desc[UR36][R8.64+0xb0], R70 ;  /* 0x0000b04608002986 */ /* 0x000fe2000c101524 */
[----:B------:R-:W-:Y:S02]  /*5df0*/  F2FP.F16.F32.PACK_AB R73, RZ, R73 ;  /* 0x00000049ff49723e */ /* 0x000fe400000000ff */
[C---:B------:R-:W-:Y:S01]  /*5e00*/  ISETP.GT.AND P1, PT, R3.reuse, 0x8, P1 ;  /* 0x000000080300780c */ /* 0x040fe20000f24270 */
[----:B------:R-:W-:Y:S01]  /*5e10*/  @P3 STG.E.U16 desc[UR36][R8.64+0xb2], R71 ;  /* 0x0000b24708003986 */ /* 0x000fe2000c101524 */
[----:B------:R-:W-:-:S02]  /*5e20*/  ISETP.GT.AND P2, PT, R3, 0x8, P0 ;  /* 0x000000080300780c */ /* 0x000fc40000744270 */
[C---:B------:R-:W-:Y:S01]  /*5e30*/  ISETP.GT.AND P0, PT, R4.reuse, 0x69, PT ;  /* 0x000000690400780c */ /* 0x040fe20003f04270 */
[----:B------:R-:W-:Y:S01]  /*5e40*/  @P4 STG.E.U16 desc[UR36][R6.64+0xc0], R72 ;  /* 0x0000c04806004986 */ /* 0x000fe2000c101524 */
[----:B------:R-:W-:Y:S02]  /*5e50*/  ISETP.GT.AND P4, PT, R4, 0x68, PT ;  /* 0x000000680400780c */ /* 0x000fe40003f84270 */
[----:B------:R-:W-:Y:S01]  /*5e60*/  F2FP.F16.F32.PACK_AB R74, RZ, R74 ;  /* 0x0000004aff4a723e */ /* 0x000fe200000000ff */
[----:B------:R-:W-:Y:S01]  /*5e70*/  @P5 STG.E.U16 desc[UR36][R6.64+0xc2], R73 ;  /* 0x0000c24906005986 */ /* 0x000fe2000c101524 */
[C---:B------:R-:W-:Y:S02]  /*5e80*/  ISETP.GT.AND P5, PT, R3.reuse, RZ, P4 ;  /* 0x000000ff0300720c */ /* 0x040fe400027a4270 */
[----:B------:R-:W-:Y:S01]  /*5e90*/  ISETP.GT.AND P3, PT, R3, RZ, P0 ;  /* 0x000000ff0300720c */ /* 0x000fe20000764270 */
[----:B------:R-:W-:Y:S01]  /*5ea0*/  @P1 STG.E.U16 desc[UR36][R8.64+0xc0], R74 ;  /* 0x0000c04a08001986 */ /* 0x000fe2000c101524 */
[----:B------:R-:W-:-:S02]  /*5eb0*/  F2FP.F16.F32.PACK_AB R75, RZ, R75 ;  /* 0x0000004bff4b723e */ /* 0x000fc400000000ff */
[----:B------:R-:W-:Y:S02]  /*5ec0*/  F2FP.F16.F32.PACK_AB R76, RZ, R76 ;  /* 0x0000004cff4c723e */ /* 0x000fe400000000ff */
[C---:B------:R-:W-:Y:S01]  /*5ed0*/  ISETP.GT.AND P4, PT, R3.reuse, 0x8, P4 ;  /* 0x000000080300780c */ /* 0x040fe20002784270 */
[----:B------:R-:W-:Y:S01]  /*5ee0*/  @P2 STG.E.U16 desc[UR36][R8.64+0xc2], R75 ;  /* 0x0000c24b08002986 */ /* 0x000fe2000c101524 */
[----:B------:R-:W-:Y:S02]  /*5ef0*/  F2FP.F16.F32.PACK_AB R77, RZ, R77 ;  /* 0x0000004dff4d723e */ /* 0x000fe400000000ff */
[C---:B------:R-:W-:Y:S01]  /*5f00*/  ISETP.GT.AND P2, PT, R4.reuse, 0x71, PT ;  /* 0x000000710400780c */ /* 0x040fe20003f44270 */
[----:B------:R-:W-:Y:S01]  /*5f10*/  @P5 STG.E.U16 desc[UR36][R6.64+0xd0], R76 ;  /* 0x0000d04c06005986 */ /* 0x000fe2000c101524 */
[----:B------:R-:W-:Y:S02]  /*5f20*/  ISETP.GT.AND P5, PT, R3, 0x8, P0 ;  /* 0x000000080300780c */ /* 0x000fe400007a4270 */
[C---:B------:R-:W-:Y:S01]  /*5f30*/  ISETP.GT.AND P1, PT, R4.reuse, 0x78, PT ;  /* 0x000000780400780c */ /* 0x040fe20003f24270 */
[----:B------:R-:W-:Y:S01]  /*5f40*/  @P3 STG.E.U16 desc[UR36][R6.64+0xd2], R77 ;  /* 0x0000d24d06003986 */ /* 0x000fe2000c101524 */
[----:B------:R-:W-:-:S02]  /*5f50*/  ISETP.GT.AND P3, PT, R4, 0x70, PT ;  /* 0x000000700400780c */ /* 0x000fc40003f64270 */
[----:B------:R-:W-:Y:S01]  /*5f60*/  ISETP.GT.AND P0, PT, R4, 0x79, PT ;  /* 0x000000790400780c */ /* 0x000fe20003f04270 */
[----:B------:R-:W-:Y:S01]  /*5f70*/  @P4 IMAD.MOV.U32 R4, RZ, RZ, R8 ;  /* 0x000000ffff044224 */ /* 0x000fe200078e0008 */
[----:B------:R-:W-:Y:S01]  /*5f80*/  F2FP.F16.F32.PACK_AB R78, RZ, R78 ;  /* 0x0000004eff4e723e */ /* 0x000fe200000000ff */
[----:B------:R-:W-:Y:S01]  /*5f90*/  @P4 IMAD.MOV.U32 R5, RZ, RZ, R9 ;  /* 0x000000ffff054224 */ /* 0x000fe200078e0009 */
[----:B------:R-:W-:Y:S02]  /*5fa0*/  F2FP.F16.F32.PACK_AB R79, RZ, R79 ;  /* 0x0000004fff4f723e */ /* 0x000fe400000000ff */
[----:B------:R-:W-:Y:S02]  /*5fb0*/  F2FP.F16.F32.PACK_AB R80, RZ, R80 ;  /* 0x00000050ff50723e */ /* 0x000fe400000000ff */
[----:B------:R0:W-:Y:S01]  /*5fc0*/  @P4 STG.E.U16 desc[UR36][R4.64+0xd0], R78 ;  /* 0x0000d04e04004986 */ /* 0x0001e2000c101524 */
[----:B------:R-:W-:Y:S02]  /*5fd0*/  ISETP.GT.AND P4, PT, R3, RZ, P2 ;  /* 0x000000ff0300720c */ /* 0x000fe40001784270 */
[----:B------:R-:W-:-:S02]  /*5fe0*/  F2FP.F16.F32.PACK_AB R81, RZ, R81 ;  /* 0x00000051ff51723e */ /* 0x000fc400000000ff */
[----:B------:R-:W-:Y:S02]  /*5ff0*/  ISETP.GT.AND P2, PT, R3, 0x8, P2 ;  /* 0x000000080300780c */ /* 0x000fe40001744270 */
[----:B------:R-:W-:Y:S02]  /*6000*/  F2FP.F16.F32.PACK_AB R82, RZ, R82 ;  /* 0x00000052ff52723e */ /* 0x000fe400000000ff */
[----:B------:R-:W-:Y:S02]  /*6010*/  F2FP.F16.F32.PACK_AB R83, RZ, R83 ;  /* 0x00000053ff53723e */ /* 0x000fe400000000ff */
[----:B------:R-:W-:Y:S01]  /*6020*/  F2FP.F16.F32.PACK_AB R84, RZ, R84 ;  /* 0x00000054ff54723e */ /* 0x000fe200000000ff */
[----:B0-----:R-:W-:Y:S01]  /*6030*/  @P5 IMAD.MOV.U32 R4, RZ, RZ, R8 ;  /* 0x000000ffff045224 */ /* 0x001fe200078e0008 */
[----:B------:R-:W-:Y:S01]  /*6040*/  F2FP.F16.F32.PACK_AB R85, RZ, R85 ;  /* 0x00000055ff55723e */ /* 0x000fe200000000ff */
[----:B------:R-:W-:Y:S01]  /*6050*/  @P5 IMAD.MOV.U32 R5, RZ, RZ, R9 ;  /* 0x000000ffff055224 */ /* 0x000fe200078e0009 */
[----:B------:R-:W-:-:S02]  /*6060*/  F2FP.F16.F32.PACK_AB R86, RZ, R86 ;  /* 0x00000056ff56723e */ /* 0x000fc400000000ff */
[----:B------:R-:W-:Y:S02]  /*6070*/  F2FP.F16.F32.PACK_AB R87, RZ, R87 ;  /* 0x00000057ff57723e */ /* 0x000fe400000000ff */
[----:B------:R0:W-:Y:S01]  /*6080*/  @P5 STG.E.U16 desc[UR36][R4.64+0xd2], R79 ;  /* 0x0000d24f04005986 */ /* 0x0001e2000c101524 */
[C---:B------:R-:W-:Y:S02]  /*6090*/  ISETP.GT.AND P5, PT, R3.reuse, RZ, P3 ;  /* 0x000000ff0300720c */ /* 0x040fe40001fa4270 */
[----:B------:R-:W-:-:S11]  /*60a0*/  ISETP.GT.AND P3, PT, R3, 0x8, P3 ;  /* 0x000000080300780c */ /* 0x000fd60001f64270 */
[----:B0-----:R-:W-:Y:S02]  /*60b0*/  @P5 IMAD.MOV.U32 R4, RZ, RZ, R6 ;  /* 0x000000ffff045224 */ /* 0x001fe400078e0006 */
[----:B------:R-:W-:-:S05]  /*60c0*/  @P5 IMAD.MOV.U32 R5, RZ, RZ, R7 ;  /* 0x000000ffff055224 */ /* 0x000fca00078e0007 */
[----:B------:R0:W-:Y:S01]  /*60d0*/  @P5 STG.E.U16 desc[UR36][R4.64+0xe0], R80 ;  /* 0x0000e05004005986 */ /* 0x0001e2000c101524 */
[C---:B------:R-:W-:Y:S02]  /*60e0*/  ISETP.GT.AND P5, PT, R3.reuse, RZ, P0 ;  /* 0x000000ff0300720c */ /* 0x040fe400007a4270 */
[----:B------:R-:W-:Y:S01]  /*60f0*/  ISETP.GT.AND P0, PT, R3, 0x8, P0 ;  /* 0x000000080300780c */ /* 0x000fe20000704270 */
[----:B0-----:R-:W-:Y:S02]  /*6100*/  @P4 IMAD.MOV.U32 R4, RZ, RZ, R6 ;  /* 0x000000ffff044224 */ /* 0x001fe400078e0006 */
[----:B------:R-:W-:-:S05]  /*6110*/  @P4 IMAD.MOV.U32 R5, RZ, RZ, R7 ;  /* 0x000000ffff054224 */ /* 0x000fca00078e0007 */
[----:B------:R0:W-:Y:S01]  /*6120*/  @P4 STG.E.U16 desc[UR36][R4.64+0xe2], R81 ;  /* 0x0000e25104004986 */ /* 0x0001e2000c101524 */
[C---:B------:R-:W-:Y:S02]  /*6130*/  ISETP.GT.AND P4, PT, R3.reuse, RZ, P1 ;  /* 0x000000ff0300720c */ /* 0x040fe40000f84270 */
[----:B------:R-:W-:Y:S01]  /*6140*/  ISETP.GT.AND P1, PT, R3, 0x8, P1 ;  /* 0x000000080300780c */ /* 0x000fe20000f24270 */
[----:B0-----:R-:W-:Y:S02]  /*6150*/  @P3 IMAD.MOV.U32 R4, RZ, RZ, R8 ;  /* 0x000000ffff043224 */ /* 0x001fe400078e0008 */
[----:B------:R-:W-:-:S05]  /*6160*/  @P3 IMAD.MOV.U32 R5, RZ, RZ, R9 ;  /* 0x000000ffff053224 */ /* 0x000fca00078e0009 */
[----:B------:R0:W-:Y:S02]  /*6170*/  @P3 STG.E.U16 desc[UR36][R4.64+0xe0], R82 ;  /* 0x0000e05204003986 */ /* 0x0001e4000c101524 */
[----:B0-----:R-:W-:Y:S02]  /*6180*/  @P2 IMAD.MOV.U32 R4, RZ, RZ, R8 ;  /* 0x000000ffff042224 */ /* 0x001fe400078e0008 */
[----:B------:R-:W-:-:S05]  /*6190*/  @P2 IMAD.MOV.U32 R5, RZ, RZ, R9 ;  /* 0x000000ffff052224 */ /* 0x000fca00078e0009 */
[----:B------:R0:W-:Y:S02]  /*61a0*/  @P2 STG.E.U16 desc[UR36][R4.64+0xe2], R83 ;  /* 0x0000e25304002986 */ /* 0x0001e4000c101524 */
[----:B0-----:R-:W-:Y:S02]  /*61b0*/  @P4 IMAD.MOV.U32 R4, RZ, RZ, R6 ;  /* 0x000000ffff044224 */ /* 0x001fe400078e0006 */
[----:B------:R-:W-:-:S05]  /*61c0*/  @P4 IMAD.MOV.U32 R5, RZ, RZ, R7 ;  /* 0x000000ffff054224 */ /* 0x000fca00078e0007 */
[----:B------:R0:W-:Y:S04]  /*61d0*/  @P4 STG.E.U16 desc[UR36][R4.64+0xf0], R84 ;  /* 0x0000f05404004986 */ /* 0x0001e8000c101524 */
[----:B------:R1:W-:Y:S01]  /*61e0*/  @P5 STG.E.U16 desc[UR36][R6.64+0xf2], R85 ;  /* 0x0000f25506005986 */ /* 0x0003e2000c101524 */
[----:B0-----:R-:W-:Y:S02]  /*61f0*/  @P1 IMAD.MOV.U32 R4, RZ, RZ, R8 ;  /* 0x000000ffff041224 */ /* 0x001fe400078e0008 */
[----:B------:R-:W-:-:S05]  /*6200*/  @P1 IMAD.MOV.U32 R5, RZ, RZ, R9 ;  /* 0x000000ffff051224 */ /* 0x000fca00078e0009 */
[----:B------:R1:W-:Y:S04]  /*6210*/  @P1 STG.E.U16 desc[UR36][R4.64+0xf0], R86 ;  /* 0x0000f05604001986 */ /* 0x0003e8000c101524 */
[----:B------:R1:W-:Y:S02]  /*6220*/  @P0 STG.E.U16 desc[UR36][R8.64+0xf2], R87 ;  /* 0x0000f25708000986 */ /* 0x0003e4000c101524 */
.L_x_154:
[----:B------:R-:W-:Y:S05]  /*6230*/  BSYNC B0 ;  /* 0x0000000000007941 */ /* 0x000fea0003800000 */
.L_x_28:
[----:B------:R-:W-:Y:S01]  /*6240*/  IADD3 R16, P0, R16, UR38, RZ ;  /* 0x0000002610107c10 */ /* 0x000fe2000ff1e0ff */
[----:B------:R-:W-:Y:S01]  /*6250*/  ULDC.64 UR4, c[0x0][0x650] ;  /* 0x0001940000047ab9 */ /* 0x000fe20000000a00 */
[----:B------:R-:W-:Y:S01]  /*6260*/  PRMT R3, RZ, 0x7610, R3 ;  /* 0x00007610ff037816 */ /* 0x000fe20000000003 */
[----:B------:R-:W-:Y:S01]  /*6270*/  IMAD.MOV.U32 R100, RZ, RZ, -0x1 ;  /* 0xffffffffff647424 */ /* 0x000fe200078e00ff */
[----:B------:R-:W-:Y:S01]  /*6280*/  IADD3.X R17, R17, UR41, RZ, P0, !PT ;  /* 0x0000002911117c10 */ /* 0x000fe200087fe4ff */
[----:B------:R-:W-:Y:S01]  /*6290*/  IMAD.MOV.U32 R99, RZ, RZ, -0x1 ;  /* 0xffffffffff637424 */ /* 0x000fe200078e00ff */
[----:B------:R-:W-:-:S04]  /*62a0*/  ISETP.GE.U32.AND P0, PT, R16, UR4, PT ;  /* 0x0000000410007c0c */ /* 0x000fc8000bf06070 */
[----:B------:R-:W-:-:S13]  /*62b0*/  ISETP.GE.U32.AND.EX P0, PT, R17, UR5, PT, P0 ;  /* 0x0000000511007c0c */ /* 0x000fda000bf06100 */
[----:B------:R-:W-:Y:S05]  /*62c0*/  @P0 BRA `(.L_x_155) ;  /* 0x00000004004c0947 */ /* 0x000fea0003800000 */
[----:B------:R-:W0:Y:S01]  /*62d0*/  LDC.64 R10, c[0x0][0x628] ;  /* 0x00018a00ff0a7b82 */ /* 0x000e220000000a00 */
[----:B---3--:R-:W3:Y:S01]  /*62e0*/  S2R R12, SR_CTAID.X ;  /* 0x00000000000c7919 */ /* 0x008ee20000002500 */
[----:B-12-4-:R-:W-:Y:S02]  /*62f0*/  IMAD.MOV.U32 R8, RZ, RZ, R16 ;  /* 0x000000ffff087224 */ /* 0x016fe400078e0010 */
[----:B------:R-:W-:Y:S01]  /*6300*/  IMAD.MOV.U32 R9, RZ, RZ, R17 ;  /* 0x000000ffff097224 */ /* 0x000fe200078e0011 */
[----:B------:R-:W1:Y:S03]  /*6310*/  S2R R20, SR_CTAID.Y ;  /* 0x0000000000147919 */ /* 0x000e660000002600 */
[----:B------:R-:W2:Y:S08]  /*6320*/  LDC R0, c[0x0][0x630] ;  /* 0x00018c00ff007b82 */ /* 0x000eb00000000800 */
[----:B------:R-:W4:Y:S01]  /*6330*/  LDC.64 R14, c[0x0][0x620] ;  /* 0x00018800ff0e7b82 */ /* 0x000f220000000a00 */
[----:B0-----:R-:W-:-:S04]  /*6340*/  ISETP.NE.U32.AND P0, PT, R10, RZ, PT ;  /* 0x000000ff0a00720c */ /* 0x001fc80003f05070 */
[----:B------:R-:W-:-:S13]  /*6350*/  ISETP.NE.AND.EX P0, PT, R11, RZ, PT, P0 ;  /* 0x000000ff0b00720c */ /* 0x000fda0003f05300 */
[----:B-1234-:R-:W-:Y:S05]  /*6360*/  @!P0 BRA `(.L_x_156) ;  /* 0x0000000000288947 */ /* 0x01efea0003800000 */
        /* <DEDUP_REMOVED lines=10> */
.L_x_156:
[-CC-:B------:R-:W-:Y:S01]  /*6410*/  SHF.R.U64 R99, R8, R0.reuse, R9.reuse ;  /* 0x0000000008637219 */ /* 0x180fe20000001209 */
[----:B------:R-:W0:Y:S01]  /*6420*/  LDC.64 R26, c[0x0][0x640] ;  /* 0x00019000ff1a7b82 */ /* 0x000e220000000a00 */
[----:B------:R-:W-:Y:S01]  /*6430*/  SHF.R.U32.HI R0, RZ, R0, R9 ;  /* 0x00000000ff007219 */ /* 0x000fe20000011609 */
[----:B------:R-:W-:Y:S01]  /*6440*/  ULDC UR4, c[0x0][0x150] ;  /* 0x0000540000047ab9 */ /* 0x000fe20000000800 */
[----:B------:R-:W-:Y:S02]  /*6450*/  IADD3 R3, P0, RZ, -R99, RZ ;  /* 0x80000063ff037210 */ /* 0x000fe40007f1e0ff */
[----:B------:R-:W-:-:S03]  /*6460*/  I2FP.F32.U32 R7, R12 ;  /* 0x0000000c00077245 */ /* 0x000fc60000201000 */
[----:B------:R-:W1:Y:S01]  /*6470*/  LDC R6, c[0x0][0x618] ;  /* 0x00018600ff067b82 */ /* 0x000e620000000800 */
[----:B------:R-:W-:Y:S02]  /*6480*/  IMAD.X R5, RZ, RZ, ~R0, P0 ;  /* 0x000000ffff057224 */ /* 0x000fe400000e0e00 */
[----:B------:R-:W-:Y:S01]  /*6490*/  FMUL R7, R7, UR4 ;  /* 0x0000000407077c20 */ /* 0x000fe20008400000 */
[----:B------:R-:W-:Y:S01]  /*64a0*/  ULDC UR4, c[0x0][0x154] ;  /* 0x0000550000047ab9 */ /* 0x000fe20000000800 */
[-C--:B------:R-:W-:Y:S02]  /*64b0*/  IMAD R0, R5, R14.reuse, RZ ;  /* 0x0000000e05007224 */ /* 0x080fe400078e02ff */
[C---:B------:R-:W-:Y:S01]  /*64c0*/  IMAD.WIDE.U32 R4, R3.reuse, R14, R16 ;  /* 0x0000000e03047225 */ /* 0x040fe200078e0010 */
[----:B------:R-:W2:Y:S01]  /*64d0*/  LDC R8, c[0x0][0x608] ;  /* 0x00018200ff087b82 */ /* 0x000ea20000000800 */
[----:B------:R-:W3:Y:S02]  /*64e0*/  F2I.U32.TRUNC.NTZ R7, R7 ;  /* 0x0000000700077305 */ /* 0x000ee4000020f000 */
[----:B------:R-:W-:Y:S01]  /*64f0*/  IMAD R3, R3, R15, R0 ;  /* 0x0000000f03037224 */ /* 0x000fe200078e0200 */
[----:B------:R-:W-:-:S03]  /*6500*/  I2FP.F32.U32 R0, R20 ;  /* 0x0000001400007245 */ /* 0x000fc60000201000 */
[----:B------:R-:W-:Y:S01]  /*6510*/  IMAD.IADD R3, R5, 0x1, R3 ;  /* 0x0000000105037824 */ /* 0x000fe200078e0203 */
[----:B------:R-:W4:Y:S01]  /*6520*/  LDC R11, c[0x0][0x658] ;  /* 0x00019600ff0b7b82 */ /* 0x000f220000000800 */
[----:B0-----:R-:W-:-:S04]  /*6530*/  ISETP.NE.U32.AND P0, PT, R26, RZ, PT ;  /* 0x000000ff1a00720c */ /* 0x001fc80003f05070 */
[----:B------:R-:W-:-:S03]  /*6540*/  ISETP.NE.AND.EX P0, PT, R27, RZ, PT, P0 ;  /* 0x000000ff1b00720c */ /* 0x000fc60003f05300 */
[----:B------:R-:W0:Y:S01]  /*6550*/  LDC R9, c[0x0][0x144] ;  /* 0x00005100ff097b82 */ /* 0x000e220000000800 */
[-C--:B-1----:R-:W-:Y:S01]  /*6560*/  SHF.R.U64 R10, R4, R6.reuse, R3 ;  /* 0x00000006040a7219 */ /* 0x082fe20000001203 */
[----:B---3--:R-:W-:Y:S01]  /*6570*/  IMAD.MOV R7, RZ, RZ, -R7 ;  /* 0x000000ffff077224 */ /* 0x008fe200078e0a07 */
[----:B------:R-:W-:Y:S01]  /*6580*/  SHF.R.U32.HI R3, RZ, R6, R3 ;  /* 0x00000006ff037219 */ /* 0x000fe20000011603 */
[----:B------:R-:W-:-:S04]  /*6590*/  FMUL R6, R0, UR4 ;  /* 0x0000000400067c20 */ /* 0x000fc80008400000 */
[----:B------:R-:W1:Y:S01]  /*65a0*/  LDC R21, c[0x0][0x148] ;  /* 0x00005200ff157b82 */ /* 0x000e620000000800 */
[----:B------:R3:W0:Y:S01]  /*65b0*/  F2I.U32.TRUNC.NTZ R14, R6 ;  /* 0x00000006000e7305 */ /* 0x000622000020f000 */
[-CC-:B--2---:R-:W-:Y:S02]  /*65c0*/  SHF.R.U64 R13, R10, R8.reuse, R3.reuse ;  /* 0x000000080a0d7219 */ /* 0x184fe40000001203 */
[----:B------:R-:W-:-:S04]  /*65d0*/  SHF.R.U32.HI R0, RZ, R8, R3 ;  /* 0x00000008ff007219 */ /* 0x000fc80000011603 */
[----:B-----5:R-:W2:Y:S01]  /*65e0*/  LDC R24, c[0x0][0x648] ;  /* 0x00019200ff187b82 */ /* 0x020ea20000000800 */
[-CC-:B----4-:R-:W-:Y:S02]  /*65f0*/  SHF.R.U64 R15, R13, R11.reuse, R0.reuse ;  /* 0x0000000b0d0f7219 */ /* 0x190fe40000001200 */
[----:B------:R-:W-:-:S03]  /*6600*/  SHF.R.U32.HI R5, RZ, R11, R0 ;  /* 0x0000000bff057219 */ /* 0x000fc60000011600 */
[----:B------:R-:W-:Y:S02]  /*6610*/  IMAD.MOV.U32 R4, RZ, RZ, R15 ;  /* 0x000000ffff047224 */ /* 0x000fe400078e000f */
[----:B------:R-:W4:Y:S01]  /*6620*/  LDC R28, c[0x0][0x638] ;  /* 0x00018e00ff1c7b82 */ /* 0x000f220000000800 */
[----:B0-----:R-:W-:-:S07]  /*6630*/  IMAD R25, R9, R7, R12 ;  /* 0x0000000709197224 */ /* 0x001fce00078e020c */
[----:B------:R-:W0:Y:S08]  /*6640*/  LDC R29, c[0x0][0x610] ;  /* 0x00018400ff1d7b82 */ /* 0x000e300000000800 */
[----:B------:R-:W0:Y:S01]  /*6650*/  LDC R30, c[0x0][0x600] ;  /* 0x00018000ff1e7b82 */ /* 0x000e220000000800 */
[----:B-123--:R-:W-:Y:S05]  /*6660*/  @!P0 BRA `(.L_x_157) ;  /* 0x0000000000288947 */ /* 0x00efea0003800000 */
        /* <DEDUP_REMOVED lines=10> */
.L_x_157:
[----:B------:R-:W-:Y:S01]  /*6710*/  ISETP.NE.AND P0, PT, R2, 0x1, PT ;  /* 0x000000010200780c */ /* 0x000fe20003f05270 */
[----:B------:R-:W-:Y:S01]  /*6720*/  IMAD.MOV R14, RZ, RZ, -R14 ;  /* 0x000000ffff0e7224 */ /* 0x000fe200078e0a0e */
[----:B------:R-:W-:Y:S02]  /*6730*/  SHF.R.U64 R0, R4, R24, R5 ;  /* 0x0000001804007219 */ /* 0x000fe40000001205 */
[----:B------:R-:W-:Y:S02]  /*6740*/  LOP3.LUT R3, R13, R96, RZ, 0xc0, !PT ;  /* 0x000000600d037212 */ /* 0x000fe400078ec0ff */
[----:B------:R-:W-:Y:S01]  /*6750*/  LOP3.LUT R10, R10, R95, RZ, 0xc0, !PT ;  /* 0x0000005f0a0a7212 */ /* 0x000fe200078ec0ff */
[----:B------:R-:W-:Y:S02]  /*6760*/  IMAD.MOV R4, RZ, RZ, -R0 ;  /* 0x000000ffff047224 */ /* 0x000fe400078e0a00 */
[----:B------:R-:W-:Y:S02]  /*6770*/  IMAD R0, R90, R0, R3 ;  /* 0x000000005a007224 */ /* 0x000fe400078e0203 */
[----:B----4-:R-:W-:-:S02]  /*6780*/  IMAD R3, R4, R28, R15 ;  /* 0x0000001c04037224 */ /* 0x010fc400078e020f */
[----:B------:R-:W-:Y:S02]  /*6790*/  @P0 IMAD R25, R21, R14, R20 ;  /* 0x0000000e15190224 */ /* 0x000fe400078e0214 */
[----:B0-----:R-:W-:Y:S02]  /*67a0*/  IMAD R5, R3, R30, R10 ;  /* 0x0000001e03057224 */ /* 0x001fe400078e020a */
[----:B------:R-:W-:Y:S02]  /*67b0*/  IMAD R0, R0, R29, R25 ;  /* 0x0000001d00007224 */ /* 0x000fe400078e0219 */
[----:B------:R-:W-:-:S03]  /*67c0*/  IMAD.MOV.U32 R4, RZ, RZ, 0x1 ;  /* 0x00000001ff047424 */ /* 0x000fc600078e00ff */
[----:B------:R-:W-:Y:S02]  /*67d0*/  SEL R100, R5, R0, !P0 ;  /* 0x0000000005647207 */ /* 0x000fe40004000000 */
[----:B------:R-:W-:Y:S02]  /*67e0*/  PRMT R3, R4, 0x7610, R3 ;  /* 0x0000761004037816 */ /* 0x000fe40000000003 */
[----:B------:R-:W-:-:S07]  /*67f0*/  SEL R0, R0, R5, !P0 ;  /* 0x0000000500007207 */ /* 0x000fce0004000000 */
.L_x_155:
[----:B------:R-:W-:Y:S01]  /*6800*/  LOP3.LUT P0, RZ, R3, 0xff, RZ, 0xc0, !PT ;  /* 0x000000ff03ff7812 */ /* 0x000fe2000780c0ff */
[----:B------:R-:W-:Y:S01]  /*6810*/  UIMAD.WIDE.U32 UR4, UR42, -0x55555555, URZ ;  /* 0xaaaaaaab2a0478a5 */ /* 0x000fe2000f8e003f */
[----:B------:R-:W-:-:S03]  /*6820*/  IMAD.MOV.U32 R101, RZ, RZ, R0 ;  /* 0x000000ffff657224 */ /* 0x000fc600078e0000 */
[----:B------:R-:W-:-:S04]  /*6830*/  USHF.R.U32.HI UR4, URZ, 0x1, UR5 ;  /* 0x000000013f047899 */ /* 0x000fc80008011605 */
[----:B------:R-:W-:-:S04]  /*6840*/  UIMAD UR42, UR4, -0x3, UR42 ;  /* 0xfffffffd042a78a4 */ /* 0x000fc8000f8e022a */
[----:B------:R-:W-:Y:S08]  /*6850*/  @P0 BRA `(.L_x_158) ;  /* 0xffffffa800500947 */ /* 0x000ff0000383ffff */
[----:B------:R-:W-:Y:S05]  /*6860*/  EXIT ;  /* 0x000000000000794d */ /* 0x000fea0003800000 */
.L_x_3:
        /* <DEDUP_REMOVED lines=26> */
.L_x_160:
[--C-:B------:R-:W-:Y:S01]  /*6a10*/  SHF.R.U64 R14, R12, R20, R13.reuse ;  /* 0x000000140c0e7219 */ /* 0x100fe2000000120d */
[----:B------:R-:W0:Y:S01]  /*6a20*/  LDC R24, c[0x0][0x618] ;  /* 0x00018600ff187b82 */ /* 0x000e220000000800 */
[----:B------:R-:W-:Y:S01]  /*6a30*/  I2FP.F32.U32 R8, R6 ;  /* 0x0000000600087245 */ /* 0x000fe20000201000 */
[----:B------:R-:W-:Y:S01]  /*6a40*/  ULDC UR4, c[0x0][0x150] ;  /* 0x0000540000047ab9 */ /* 0x000fe20000000800 */
[----:B------:R-:W-:Y:S02]  /*6a50*/  SHF.R.U32.HI R7, RZ, R20, R13 ;  /* 0x00000014ff077219 */ /* 0x000fe4000001160d */
[----:B------:R-:W-:Y:S01]  /*6a60*/  IADD3 R11, P0, RZ, -R14, RZ ;  /* 0x8000000eff0b7210 */ /* 0x000fe20007f1e0ff */
[----:B------:R-:W-:Y:S01]  /*6a70*/  FMUL R13, R8, UR4 ;  /* 0x00000004080d7c20 */ /* 0x000fe20008400000 */
[----:B------:R-:W-:Y:S01]  /*6a80*/  ULDC UR4, c[0x0][0x154] ;  /* 0x0000550000047ab9 */ /* 0x000fe20000000800 */
[----:B------:R-:W1:Y:S02]  /*6a90*/  LDC.64 R26, c[0x0][0x640] ;  /* 0x00019000ff1a7b82 */ /* 0x000e640000000a00 */
[----:B------:R-:W-:-:S02]  /*6aa0*/  IMAD.X R7, RZ, RZ, ~R7, P0 ;  /* 0x000000ffff077224 */ /* 0x000fc400000e0e07 */
[----:B------:R-:W2:Y:S01]  /*6ab0*/  F2I.U32.TRUNC.NTZ R13, R13 ;  /* 0x0000000d000d7305 */ /* 0x000ea2000020f000 */
[----:B------:R-:W-:-:S03]  /*6ac0*/  IMAD.WIDE.U32 R8, R11, R22, R16 ;  /* 0x000000160b087225 */ /* 0x000fc600078e0010 */
[----:B------:R-:W3:Y:S01]  /*6ad0*/  LDC R15, c[0x0][0x144] ;  /* 0x00005100ff0f7b82 */ /* 0x000ee20000000800 */
[----:B------:R-:W-:-:S04]  /*6ae0*/  IMAD R10, R7, R22, RZ ;  /* 0x00000016070a7224 */ /* 0x000fc800078e02ff */
[----:B------:R-:W-:Y:S02]  /*6af0*/  IMAD R7, R11, R23, R10 ;  /* 0x000000170b077224 */ /* 0x000fe400078e020a */
[----:B------:R-:W-:Y:S01]  /*6b00*/  IMAD.MOV.U32 R10, RZ, RZ, -0x1 ;  /* 0xffffffffff0a7424 */ /* 0x000fe200078e00ff */
[----:B------:R-:W4:Y:S01]  /*6b10*/  LDC R20, c[0x0][0x608] ;  /* 0x00018200ff147b82 */ /* 0x000f220000000800 */
[----:B------:R-:W-:Y:S01]  /*6b20*/  IMAD.IADD R7, R9, 0x1, R7 ;  /* 0x0000000109077824 */ /* 0x000fe200078e0207 */
[----:B------:R-:W-:-:S04]  /*6b30*/  I2FP.F32.U32 R9, R5 ;  /* 0x0000000500097245 */ /* 0x000fc80000201000 */
[-C--:B0-----:R-:W-:Y:S01]  /*6b40*/  SHF.R.U64 R12, R8, R24.reuse, R7 ;  /* 0x00000018080c7219 */ /* 0x081fe20000001207 */
[----:B--2---:R-:W-:Y:S01]  /*6b50*/  IMAD.MOV R8, RZ, RZ, -R13 ;  /* 0x000000ffff087224 */ /* 0x004fe200078e0a0d */
[----:B------:R-:W0:Y:S01]  /*6b60*/  LDC R11, c[0x0][0x658] ;  /* 0x00019600ff0b7b82 */ /* 0x000e220000000800 */
[----:B-1----:R-:W-:Y:S01]  /*6b70*/  ISETP.NE.U32.AND P0, PT, R26, RZ, PT ;  /* 0x000000ff1a00720c */ /* 0x002fe20003f05070 */
[----:B------:R-:W-:Y:S01]  /*6b80*/  FMUL R9, R9, UR4 ;  /* 0x0000000409097c20 */ /* 0x000fe20008400000 */
[----:B------:R-:W-:Y:S02]  /*6b90*/  SHF.R.U32.HI R7, RZ, R24, R7 ;  /* 0x00000018ff077219 */ /* 0x000fe40000011607 */
[----:B------:R-:W-:-:S03]  /*6ba0*/  ISETP.NE.AND.EX P0, PT, R27, RZ, PT, P0 ;  /* 0x000000ff1b00720c */ /* 0x000fc60003f05300 */
[----:B------:R-:W1:Y:S01]  /*6bb0*/  LDC R22, c[0x0][0x148] ;  /* 0x00005200ff167b82 */ /* 0x000e620000000800 */
[----:B---3--:R-:W-:Y:S02]  /*6bc0*/  IMAD R23, R15, R8, R6 ;  /* 0x000000080f177224 */ /* 0x008fe400078e0206 */
[----:B------:R-:W-:-:S05]  /*6bd0*/  IMAD.MOV.U32 R8, RZ, RZ, 0x1 ;  /* 0x00000001ff087424 */ /* 0x000fca00078e00ff */
[----:B------:R-:W2:Y:S01]  /*6be0*/  LDC R21, c[0x0][0x600] ;  /* 0x00018000ff157b82 */ /* 0x000ea20000000800 */
[-CC-:B----4-:R-:W-:Y:S02]  /*6bf0*/  SHF.R.U64 R15, R12, R20.reuse, R7.reuse ;  /* 0x000000140c0f7219 */ /* 0x190fe40000001207 */
[----:B------:R-:W-:Y:S02]  /*6c00*/  SHF.R.U32.HI R6, RZ, R20, R7 ;  /* 0x00000014ff067219 */ /* 0x000fe40000011607 */
[----:B------:R3:W4:Y:S03]  /*6c10*/  F2I.U32.TRUNC.NTZ R20, R9 ;  /* 0x0000000900147305 */ /* 0x000726000020f000 */
[----:B------:R-:W1:Y:S01]  /*6c20*/  LDC R25, c[0x0][0x648] ;  /* 0x00019200ff197b82 */ /* 0x000e620000000800 */
[-C--:B0-----:R-:W-:Y:S02]  /*6c30*/  SHF.R.U64 R19, R15, R11.reuse, R6 ;  /* 0x0000000b0f137219 */ /* 0x081fe40000001206 */
[----:B------:R-:W-:-:S02]  /*6c40*/  SHF.L.U32 R10, R10, R11, RZ ;  /* 0x0000000b0a0a7219 */ /* 0x000fc400000006ff */
[-C--:B------:R-:W-:Y:S01]  /*6c50*/  SHF.R.U32.HI R7, RZ, R11.reuse, R6 ;  /* 0x0000000bff077219 */ /* 0x080fe20000011606 */
[----:B------:R-:W-:Y:S01]  /*6c60*/  IMAD.MOV.U32 R6, RZ, RZ, R19 ;  /* 0x000000ffff067224 */ /* 0x000fe200078e0013 */
[----:B------:R-:W-:Y:S01]  /*6c70*/  SHF.L.U32 R24, R8, R11, RZ ;  /* 0x0000000b08187219 */ /* 0x000fe200000006ff */
[----:B------:R-:W0:Y:S01]  /*6c80*/  LDC R28, c[0x0][0x638] ;  /* 0x00018e00ff1c7b82 */ /* 0x000e220000000800 */
[----:B------:R-:W-:-:S07]  /*6c90*/  LOP3.LUT R30, RZ, R10, RZ, 0x33, !PT ;  /* 0x0000000aff1e7212 */ /* 0x000fce00078e33ff */
[----:B------:R-:W0:Y:S01]  /*6ca0*/  LDC R29, c[0x0][0x610] ;  /* 0x00018400ff1d7b82 */ /* 0x000e220000000800 */
[----:B---34-:R-:W-:Y:S05]  /*6cb0*/  @!P0 BRA `(.L_x_161) ;  /* 0x0000000000288947 */ /* 0x018fea0003800000 */
[----:B------:R-:W3:Y:S02]  /*6cc0*/  LDC R6, c[0x0][0x64c] ;  /* 0x00019300ff067b82 */ /* 0x000ee40000000800 */
[----:B---3--:R-:W-:-:S05]  /*6cd0*/  IADD3 R11, P0, R19, R6, RZ ;  /* 0x00000006130b7210 */ /* 0x008fca0007f1e0ff */
        /* <DEDUP_REMOVED lines=8> */
.L_x_161:
[----:B------:R-:W-:Y:S01]  /*6d60*/  ISETP.NE.AND P0, PT, R2, 0x1, PT ;  /* 0x000000010200780c */ /* 0x000fe20003f05270 */
[----:B--2---:R-:W-:Y:S01]  /*6d70*/  VIADD R9, R21, 0xffffffff ;  /* 0xffffffff15097836 */ /* 0x004fe20000000000 */
[----:B-1----:R-:W-:Y:S01]  /*6d80*/  SHF.R.U64 R7, R6, R25, R7 ;  /* 0x0000001906077219 */ /* 0x002fe20000001207 */
[----:B------:R-:W-:Y:S01]  /*6d90*/  IMAD.MOV R20, RZ, RZ, -R20 ;  /* 0x000000ffff147224 */ /* 0x000fe200078e0a14 */
[----:B------:R-:W-:Y:S02]  /*6da0*/  LOP3.LUT R6, R15, R30, RZ, 0xc0, !PT ;  /* 0x0000001e0f067212 */ /* 0x000fe400078ec0ff */
[----:B------:R-:W-:Y:S01]  /*6db0*/  LOP3.LUT R12, R12, R9, RZ, 0xc0, !PT ;  /* 0x000000090c0c7212 */ /* 0x000fe200078ec0ff */
[----:B------:R-:W-:Y:S02]  /*6dc0*/  IMAD.MOV R8, RZ, RZ, -R7 ;  /* 0x000000ffff087224 */ /* 0x000fe400078e0a07 */
[----:B------:R-:W-:Y:S02]  /*6dd0*/  IMAD R6, R24, R7, R6 ;  /* 0x0000000718067224 */ /* 0x000fe400078e0206 */
[----:B------:R-:W-:-:S02]  /*6de0*/  IMAD.MOV.U32 R9, RZ, RZ, 0x1 ;  /* 0x00000001ff097424 */ /* 0x000fc400078e00ff */
[----:B------:R-:W-:Y:S02]  /*6df0*/  @P0 IMAD R23, R22, R20, R5 ;  /* 0x0000001416170224 */ /* 0x000fe400078e0205 */
[----:B0-----:R-:W-:Y:S02]  /*6e00*/  IMAD R5, R8, R28, R19 ;  /* 0x0000001c08057224 */ /* 0x001fe400078e0213 */
[----:B------:R-:W-:Y:S02]  /*6e10*/  IMAD R19, R6, R29, R23 ;  /* 0x0000001d06137224 */ /* 0x000fe400078e0217 */
[----:B------:R-:W-:Y:S02]  /*6e20*/  IMAD R6, R5, R21, R12 ;  /* 0x0000001505067224 */ /* 0x000fe400078e020c */
[----:B------:R-:W-:-:S03]  /*6e30*/  IMAD.MOV.U32 R8, RZ, RZ, R14 ;  /* 0x000000ffff087224 */ /* 0x000fc600078e000e */
[----:B------:R-:W-:Y:S02]  /*6e40*/  SEL R20, R6, R19, !P0 ;  /* 0x0000001306147207 */ /* 0x000fe40004000000 */
[----:B------:R-:W-:-:S07]  /*6e50*/  SEL R19, R19, R6, !P0 ;  /* 0x0000000613137207 */ /* 0x000fce0004000000 */
.L_x_159:
[----:B------:R-:W-:-:S08]  /*6e60*/  NOP ;  /* 0x0000000000007918 */ /* 0x000fd00000000000 */
[----:B------:R-:W0:-:S00]  /*6e70*/  USETMAXREG.DEALLOC.CTAPOOL 0x28 ;  /* 0x00000028000079c8 */ /* 0x000e0000080e0500 */
[----:B0-----:R-:W-:-:S13]  /*6e80*/  ISETP.NE.AND P0, PT, R0, RZ, PT ;  /* 0x000000ff0000720c */ /* 0x001fda0003f05270 */
[----:B------:R-:W-:Y:S05]  /*6e90*/  @P0 EXIT ;  /* 0x000000000000094d */ /* 0x000fea0003800000 */
[----:B------:R-:W-:Y:S01]  /*6ea0*/  LOP3.LUT P0, RZ, R9, 0xff, RZ, 0xc0, !PT ;  /* 0x000000ff09ff7812 */ /* 0x000fe2000780c0ff */
[----:B------:R-:W-:Y:S02]  /*6eb0*/  IMAD.MOV.U32 R0, RZ, RZ, 0x1 ;  /* 0x00000001ff007424 */ /* 0x000fe400078e00ff */
[----:B------:R-:W-:-:S10]  /*6ec0*/  IMAD.MOV.U32 R12, RZ, RZ, RZ ;  /* 0x000000ffff0c7224 */ /* 0x000fd400078e00ff */
[----:B------:R-:W-:Y:S05]  /*6ed0*/  @!P0 BRA `(.L_x_162) ;  /* 0x0000000c003c8947 */ /* 0x000fea0003800000 */
[----:B------:R-:W0:Y:S01]  /*6ee0*/  LDC R0, c[0x0][0x28c] ;  /* 0x0000a300ff007b82 */ /* 0x000e220000000800 */
[----:B------:R-:W-:Y:S01]  /*6ef0*/  LOP3.LUT P0, RZ, R3, 0x1f, RZ, 0xc0, !PT ;  /* 0x0000001f03ff7812 */ /* 0x000fe2000780c0ff */
[----:B------:R-:W-:Y:S01]  /*6f00*/  ULDC UR5, c[0x0][0x658] ;  /* 0x0001960000057ab9 */ /* 0x000fe20000000800 */
[----:B------:R-:W-:Y:S01]  /*6f10*/  UMOV UR6, 0xffffffff ;  /* 0xffffffff00067882 */ /* 0x000fe20000000000 */
[----:B------:R-:W-:Y:S01]  /*6f20*/  BSSY B0, `(.L_x_162) ;  /* 0x00000ca000007945 */ /* 0x000fe20003800000 */
[----:B------:R-:W-:Y:S01]  /*6f30*/  USHF.L.U32 UR6, UR6, UR5, URZ ;  /* 0x0000000506067299 */ /* 0x000fe2000800063f */
[C---:B------:R-:W-:Y:S01]  /*6f40*/  ISETP.NE.AND P2, PT, R4.reuse, RZ, PT ;  /* 0x000000ff0400720c */ /* 0x040fe20003f45270 */
[----:B------:R-:W-:Y:S01]  /*6f50*/  UMOV UR7, 0x1 ;  /* 0x0000000100077882 */ /* 0x000fe20000000000 */
[----:B------:R-:W-:Y:S01]  /*6f60*/  ISETP.NE.OR P0, PT, R4, RZ, !P0 ;  /* 0x000000ff0400720c */ /* 0x000fe20004705670 */
[----:B------:R-:W-:Y:S01]  /*6f70*/  IMAD.MOV.U32 R13, RZ, RZ, 0x1 ;  /* 0x00000001ff0d7424 */ /* 0x000fe200078e00ff */
[----:B------:R-:W-:Y:S01]  /*6f80*/  LOP3.LUT R11, R18, 0x2, RZ, 0xfc, !PT ;  /* 0x00000002120b7812 */ /* 0x000fe200078efcff */
[----:B------:R-:W-:Y:S01]  /*6f90*/  IMAD.MOV.U32 R12, RZ, RZ, RZ ;  /* 0x000000ffff0c7224 */ /* 0x000fe200078e00ff */
[----:B------:R-:W-:Y:S01]  /*6fa0*/  ULDC UR4, c[0x0][0x600] ;  /* 0x0001800000047ab9 */ /* 0x000fe20000000800 */
[----:B------:R-:W-:-:S02]  /*6fb0*/  USHF.L.U32 UR13, UR7, UR5, URZ ;  /* 0x00000005070d7299 */ /* 0x000fc4000800063f */
[----:B------:R-:W-:Y:S02]  /*6fc0*/  UIADD3 UR4, UR4, -0x1, URZ ;  /* 0xffffffff04047890 */ /* 0x000fe4000fffe03f */
[----:B------:R-:W-:Y:S01]  /*6fd0*/  ULOP3.LUT UR5, URZ, UR6, URZ, 0x33, !UPT ;  /* 0x000000063f057292 */ /* 0x000fe2000f8e333f */
[----:B------:R-:W-:Y:S01]  /*6fe0*/  ULDC.64 UR22, c[0x0][0x198] ;  /* 0x0000660000167ab9 */ /* 0x000fe20000000a00 */
[----:B0-----:R-:W-:-:S05]  /*6ff0*/  VIADD R0, R0, 0x7f ;  /* 0x0000007f00007836 */ /* 0x001fca0000000000 */
[----:B------:R-:W-:-:S04]  /*7000*/  SHF.R.S32.HI R3, RZ, 0x1f, R0 ;  /* 0x0000001fff037819 */ /* 0x000fc80000011400 */
[----:B------:R-:W-:Y:S01]  /*7010*/  LEA.HI R3, R3, R0, RZ, 0x7 ;  /* 0x0000000003037211 */ /* 0x000fe200078f38ff */
[----:B------:R-:W-:-:S03]  /*7020*/  IMAD.MOV.U32 R0, RZ, RZ, 0x1 ;  /* 0x00000001ff007424 */ /* 0x000fc600078e00ff */
[----:B------:R-:W-:-:S05]  /*7030*/  SHF.R.S32.HI R3, RZ, 0x7, R3 ;  /* 0x00000007ff037819 */ /* 0x000fca0000011403 */
[----:B------:R-:W-:-:S07]  /*7040*/  VIADD R10, R3, 0x1 ;  /* 0x00000001030a7836 */ /* 0x000fce0000000000 */
.L_x_174:
[----:B------:R-:W-:-:S03]  /*7050*/  UMOV UR6, 0xffffffff ;  /* 0xffffffff00067882 */ /* 0x000fc60000000000 */
[----:B------:R-:W-:Y:S05]  /*7060*/  BRA.DIV UR6, `(.L_x_163) ;  /* 0x0000000e06a07947 */ /* 0x000fea000b800000 */
[----:B------:R-:W-:-:S13]  /*7070*/  ELECT P6, URZ, PT ;  /* 0x00000000003f782f */ /* 0x000fda00038c0000 */
.L_x_184:
[----:B------:R-:W0:Y:S01]  /*7080*/  LDC R4, c[0x0][0x28c] ;  /* 0x0000a300ff047b82 */ /* 0x000e220000000800 */
[----:B------:R-:W-:Y:S01]  /*7090*/  BSSY B1, `(.L_x_164) ;  /* 0x0000041000017945 */ /* 0x000fe20003800000 */
[----:B0-----:R-:W-:-:S13]  /*70a0*/  ISETP.LT.OR P6, PT, R4, 0x1, !P6 ;  /* 0x000000010400780c */ /* 0x001fda00077c1670 */
[----:B------:R-:W-:Y:S05]  /*70b0*/  @P6 BRA `(.L_x_165) ;  /* 0x0000000000f86947 */ /* 0x000fea0003800000 */
[----:B------:R-:W-:Y:S02]  /*70c0*/  IMAD.SHL.U32 R19, R19, 0x80, RZ ;  /* 0x0000008013137824 */ /* 0x000fe400078e00ff */
[----:B------:R-:W-:Y:S02]  /*70d0*/  IMAD.SHL.U32 R20, R20, 0x80, RZ ;  /* 0x0000008014147824 */ /* 0x000fe400078e00ff */
[----:B------:R-:W-:Y:S02]  /*70e0*/  IMAD.MOV.U32 R21, RZ, RZ, RZ ;  /* 0x000000ffff157224 */ /* 0x000fe400078e00ff */
[----:B------:R-:W-:Y:S02]  /*70f0*/  IMAD.MOV.U32 R4, RZ, RZ, R10 ;  /* 0x000000ffff047224 */ /* 0x000fe400078e000a */
[----:B------:R-:W-:Y:S02]  /*7100*/  IMAD.MOV.U32 R5, RZ, RZ, R0 ;  /* 0x000000ffff057224 */ /* 0x000fe400078e0000 */
[----:B------:R-:W-:-:S07]  /*7110*/  IMAD.MOV.U32 R6, RZ, RZ, R12 ;  /* 0x000000ffff067224 */ /* 0x000fce00078e000c */
.L_x_169:
[----:B------:R-:W0:Y:S01]  /*7120*/  S2R R14, SR_CgaCtaId ;  /* 0x00000000000e7919 */ /* 0x000e220000008800 */
[----:B------:R-:W-:Y:S01]  /*7130*/  MOV R7, 0x400 ;  /* 0x0000040000077802 */ /* 0x000fe20000000f00 */
[----:B------:R-:W1:Y:S03]  /*7140*/  @!P2 LDC R9, c[0x0][0x500] ;  /* 0x00014000ff09ab82 */ /* 0x000e660000000800 */
[----:B0-----:R-:W-:Y:S02]  /*7150*/  LEA R15, R14, R7, 0x18 ;  /* 0x000000070e0f7211 */ /* 0x001fe400078ec0ff */
[----:B------:R-:W-:-:S03]  /*7160*/  SHF.L.U32 R7, R5, 0x1f, RZ ;  /* 0x0000001f05077819 */ /* 0x000fc600000006ff */
[----:B------:R-:W-:-:S04]  /*7170*/  IMAD R14, R6, 0x8, R15 ;  /* 0x00000008060e7824 */ /* 0x000fc800078e020f */
[----:B------:R-:W0:Y:S02]  /*7180*/  SYNCS.PHASECHK.TRANS64.TRYWAIT P1, [R14+URZ+0x18], R7 ;  /* 0x000018070e0075a7 */ /* 0x000e24000802017f */
[----:B01----:R-:W-:Y:S05]  /*7190*/  @!P1 BRA `(.L_x_166) ;  /* 0x0000000c00749947 */ /* 0x003fea0003800000 */
.L_x_185:
[----:B0-----:R-:W-:Y:S01]  /*71a0*/  PRMT R7, R11, 0x9910, RZ ;  /* 0x000099100b077816 */ /* 0x001fe200000000ff */
[----:B------:R0:W-:Y:S03]  /*71b0*/  @!P2 SYNCS.ARRIVE.TRANS64 RZ, [R14+URZ], R9 ;  /* 0x000000090effa9a7 */ /* 0x0001e6000800003f */
[----:B------:R-:W-:-:S13]  /*71c0*/  ISETP.NE.AND P1, PT, R7, 0x2, PT ;  /* 0x000000020700780c */ /* 0x000fda0003f25270 */
[----:B0-----:R-:W-:Y:S05]  /*71d0*/  @P1 BRA `(.L_x_167) ;  /* 0x0000000000041947 */ /* 0x001fea0003800000 */
[----:B------:R-:W-:Y:S01]  /*71e0*/  BPT.TRAP 0x1 ;  /* 0x000000040000795c */ /* 0x000fe20000300000 */
.L_x_167:
[----:B------:R-:W-:Y:S05]  /*71f0*/  @P0 BRA `(.L_x_168) ;  /* 0x0000000000040947 */ /* 0x000fea0003800000 */
[----:B------:R-:W-:Y:S01]  /*7200*/  BPT.TRAP 0x1 ;  /* 0x000000040000795c */ /* 0x000fe20000300000 */
.L_x_168:
[----:B------:R-:W-:Y:S01]  /*7210*/  IMAD R15, R6, 0x8000, R15 ;  /* 0x00008000060f7824 */ /* 0x000fe200078e020f */
[----:B------:R-:W-:Y:S01]  /*7220*/  R2UR UR34, R21 ;  /* 0x00000000152272ca */ /* 0x000fe200000e0000 */
[----:B------:R-:W-:Y:S01]  /*7230*/  VIADD R4, R4, 0xffffffff ;  /* 0xffffffff04047836 */ /* 0x000fe20000000000 */
[----:B------:R-:W-:Y:S01]  /*7240*/  R2UR UR33, R14 ;  /* 0x000000000e2172ca */ /* 0x000fe200000e0000 */
[----:B------:R-:W-:Y:S01]  /*7250*/  UIADD3 UR6, UP0, UR22, 0xf0, URZ ;  /* 0x000000f016067890 */ /* 0x000fe2000ff1e03f */
[----:B------:R-:W-:Y:S01]  /*7260*/  R2UR UR8, R15 ;  /* 0x000000000f0872ca */ /* 0x000fe200000e0000 */
[----:B------:R-:W-:Y:S01]  /*7270*/  UIADD3 UR30, UP1, UR22, 0x1f0, URZ ;  /* 0x000001f0161e7890 */ /* 0x000fe2000ff3e03f */
[----:B------:R-:W-:Y:S01]  /*7280*/  R2UR UR35, R19 ;  /* 0x00000000132372ca */ /* 0x000fe200000e0000 */
[----:B------:R-:W-:Y:S01]  /*7290*/  UIADD3.X UR7, URZ, UR23, URZ, UP0, !UPT ;  /* 0x000000173f077290 */ /* 0x000fe200087fe43f */
[----:B------:R-:W-:Y:S01]  /*72a0*/  R2UR UR36, R8 ;  /* 0x00000000082472ca */ /* 0x000fe200000e0000 */
[----:B------:R-:W-:Y:S01]  /*72b0*/  UIADD3.X UR31, URZ, UR23, URZ, UP1, !UPT ;  /* 0x000000173f1f7290 */ /* 0x000fe20008ffe43f */
[----:B------:R-:W-:Y:S01]  /*72c0*/  R2UR UR19, R20 ;  /* 0x00000000141372ca */ /* 0x000fe200000e0000 */
[----:B------:R-:W-:Y:S01]  /*72d0*/  VIADD R6, R6, 0x1 ;  /* 0x0000000106067836 */ /* 0x000fe20000000000 */
[----:B------:R-:W-:Y:S01]  /*72e0*/  ISETP.GT.AND P3, PT, R4, 0x1, PT ;  /* 0x000000010400780c */ /* 0x000fe20003f64270 */
[----:B------:R-:W-:Y:S01]  /*72f0*/  UIADD3 UR26, UR34, 0x40, URZ ;  /* 0x00000040221a7890 */ /* 0x000fe2000fffe03f */
[----:B------:R-:W-:Y:S01]  /*7300*/  VIADD R21, R21, 0x80 ;  /* 0x0000008015157836 */ /* 0x000fe20000000000 */
[----:B------:R-:W-:Y:S01]  /*7310*/  UMOV UR14, 0x0 ;  /* 0x00000000000e7882 */ /* 0x000fe20000000000 */
[----:B------:R-:W-:Y:S01]  /*7320*/  UMOV UR15, 0x10000000 ;  /* 0x10000000000f7882 */ /* 0x000fe20000000000 */
[----:B------:R-:W-:Y:S01]  /*7330*/  UIADD3 UR32, UR8, 0x100, URZ ;  /* 0x0000010008207890 */ /* 0x000fe2000fffe03f */
[----:B------:R-:W-:Y:S01]  /*7340*/  ISETP.NE.AND P1, PT, R6, 0x3, PT ;  /* 0x000000030600780c */ /* 0x000fe20003f25270 */
[----:B------:R-:W-:-:S02]  /*7350*/  UIADD3 UR24, UR8, 0x4100, URZ ;  /* 0x0000410008187890 */ /* 0x000fc4000fffe03f */
[----:B------:R-:W-:Y:S01]  /*7360*/  UIADD3 UR16, UR8, 0x18100, URZ ;  /* 0x0001810008107890 */ /* 0x000fe2000fffe03f */
[----:B------:R-:W-:Y:S01]  /*7370*/  SEL R14, RZ, 0x1, P1 ;  /* 0x00000001ff0e7807 */ /* 0x000fe20000800000 */
[----:B------:R-:W-:Y:S01]  /*7380*/  UIADD3 UR8, UR8, 0x1c100, URZ ;  /* 0x0001c10008087890 */ /* 0x000fe2000fffe03f */
[----:B------:R-:W-:Y:S01]  /*7390*/  SEL R6, R6, RZ, P1 ;  /* 0x000000ff06067207 */ /* 0x000fe20000800000 */
[----:B------:R-:W-:Y:S01]  /*73a0*/  UMOV UR25, UR33 ;  /* 0x0000002100197c82 */ /* 0x000fe20008000000 */
[----:B------:R-:W-:Y:S01]  /*73b0*/  UMOV UR27, UR35 ;  /* 0x00000023001b7c82 */ /* 0x000fe20008000000 */
[----:B------:R-:W-:Y:S01]  /*73c0*/  UMOV UR28, UR36 ;  /* 0x00000024001c7c82 */ /* 0x000fe20008000000 */
[----:B------:R-:W-:Y:S01]  /*73d0*/  UMOV UR17, UR33 ;  /* 0x0000002100117c82 */ /* 0x000fe20008000000 */
[----:B------:R-:W-:Y:S01]  /*73e0*/  UMOV UR18, UR34 ;  /* 0x0000002200127c82 */ /* 0x000fe20008000000 */
[----:B------:R-:W-:Y:S01]  /*73f0*/  UMOV UR20, UR36 ;  /* 0x0000002400147c82 */ /* 0x000fe20008000000 */
[----:B------:R0:W-:Y:S01]  /*7400*/  UTMALDG.3D [UR32], [UR6], desc[UR14] ;  /* 0x00000e20060075b4 */ /* 0x0001e20008011000 */
[----:B------:R-:W-:Y:S01]  /*7410*/  UMOV UR9, UR33 ;  /* 0x0000002100097c82 */ /* 0x000fe20008000000 */
[----:B------:R-:W-:Y:S01]  /*7420*/  UMOV UR11, UR19 ;  /* 0x00000013000b7c82 */ /* 0x000fe20008000000 */
[----:B------:R-:W-:Y:S01]  /*7430*/  UMOV UR12, UR36 ;  /* 0x00000024000c7c82 */ /* 0x000fe20008000000 */
[----:B------:R-:W-:Y:S01]  /*7440*/  UMOV UR10, UR26 ;  /* 0x0000001a000a7c82 */ /* 0x000fe20008000000 */
[----:B------:R-:W-:Y:S01]  /*7450*/  LOP3.LUT R5, R5, R14, RZ, 0x3c, !PT ;  /* 0x0000000e05057212 */ /* 0x000fe200078e3cff */
[----:B------:R0:W-:Y:S01]  /*7460*/  UTMALDG.3D [UR24], [UR6], desc[UR14] ;  /* 0x00000e18060075b4 */ /* 0x0001e20008011000 */
[----:B------:R0:W-:Y:S01]  /*7470*/  UTMALDG.3D [UR16], [UR30], desc[UR14] ;  /* 0x00000e101e0075b4 */ /* 0x0001e20008011000 */
[----:B------:R0:W-:Y:S02]  /*7480*/  UTMALDG.3D [UR8], [UR30], desc[UR14] ;  /* 0x00000e081e0075b4 */ /* 0x0001e40008011000 */
[----:B0-----:R-:W-:Y:S05]  /*7490*/  @P3 BRA `(.L_x_169) ;  /* 0xfffffffc00203947 */ /* 0x001fea000383ffff */
.L_x_165:
[----:B------:R-:W-:Y:S05]  /*74a0*/  BSYNC B1 ;  /* 0x0000000000017941 */ /* 0x000fea0003800000 */
.L_x_164:
[----:B------:R-:W-:Y:S01]  /*74b0*/  LOP3.LUT P3, RZ, R13, 0xff, RZ, 0xc0, !PT ;  /* 0x000000ff0dff7812 */ /* 0x000fe2000786c0ff */
[----:B------:R-:W-:Y:S01]  /*74c0*/  IMAD.IADD R12, R3, 0x1, R12 ;  /* 0x00000001030c7824 */ /* 0x000fe200078e020c */
[----:B------:R-:W-:Y:S01]  /*74d0*/  IADD3 R16, P4, R16, UR38, RZ ;  /* 0x0000002610107c10 */ /* 0x000fe2000ff9e0ff */
[----:B------:R-:W-:Y:S01]  /*74e0*/  ULDC.64 UR6, c[0x0][0x650] ;  /* 0x0001940000067ab9 */ /* 0x000fe20000000a00 */
[----:B------:R-:W-:Y:S01]  /*74f0*/  BSSY B1, `(.L_x_170) ;  /* 0x000006a000017945 */ /* 0x000fe20003800000 */
[----:B------:R-:W-:Y:S01]  /*7500*/  IMAD.MOV.U32 R19, RZ, RZ, -0x1 ;  /* 0xffffffffff137424 */ /* 0x000fe200078e00ff */
[----:B------:R-:W-:Y:S01]  /*7510*/  ISETP.GT.U32.AND P1, PT, R12, 0x2, PT ;  /* 0x000000020c00780c */ /* 0x000fe20003f24070 */
[----:B------:R-:W-:Y:S01]  /*7520*/  IMAD.MOV.U32 R20, RZ, RZ, -0x1 ;  /* 0xffffffffff147424 */ /* 0x000fe200078e00ff */
[----:B------:R-:W-:Y:S01]  /*7530*/  IADD3.X R17, R17, UR41, RZ, P4, !PT ;  /* 0x0000002911117c10 */ /* 0x000fe2000a7fe4ff */
[----:B------:R-:W-:Y:S01]  /*7540*/  IMAD.MOV.U32 R8, RZ, RZ, -0x1 ;  /* 0xffffffffff087424 */ /* 0x000fe200078e00ff */
[----:B------:R-:W-:-:S02]  /*7550*/  ISETP.LT.U32.AND P1, PT, R3, 0x3, P1 ;  /* 0x000000030300780c */ /* 0x000fc40000f21070 */
[----:B------:R-:W-:Y:S01]  /*7560*/  PRMT R13, RZ, 0x7610, R13 ;  /* 0x00007610ff0d7816 */ /* 0x000fe2000000000d */
[----:B------:R-:W0:Y:S01]  /*7570*/  @P3 S2R R5, SR_CgaCtaId ;  /* 0x0000000000053919 */ /* 0x000e220000008800 */
[----:B------:R-:W-:-:S04]  /*7580*/  @P3 MOV R4, 0x400 ;  /* 0x0000040000043802 */ /* 0x000fc80000000f00 */
[----:B0-----:R-:W-:Y:S01]  /*7590*/  @P3 LEA R6, R5, R4, 0x18 ;  /* 0x0000000405063211 */ /* 0x001fe200078ec0ff */
[----:B------:R-:W-:-:S03]  /*75a0*/  IMAD.WIDE.U32 R4, R12, -0x55555555, RZ ;  /* 0xaaaaaaab0c047825 */ /* 0x000fc600078e00ff */
[----:B------:R0:W-:Y:S01]  /*75b0*/  @P3 SYNCS.ARRIVE.TRANS64.A1T0 RZ, [R6+URZ+0x48], RZ ;  /* 0x000048ff06ff39a7 */ /* 0x0001e2000810003f */
[----:B------:R-:W-:Y:S02]  /*75c0*/  ISETP.GE.U32.AND P3, PT, R3, 0x3, PT ;  /* 0x000000030300780c */ /* 0x000fe40003f66070 */
[----:B------:R-:W-:Y:S02]  /*75d0*/  SHF.R.U32.HI R7, RZ, 0x1, R5 ;  /* 0x00000001ff077819 */ /* 0x000fe40000011605 */
[----:B------:R-:W-:Y:S02]  /*75e0*/  SEL R5, RZ, 0x1, !P1 ;  /* 0x00000001ff057807 */ /* 0x000fe40004800000 */
[----:B------:R-:W-:Y:S01]  /*75f0*/  ISETP.GE.U32.AND P1, PT, R16, UR6, PT ;  /* 0x0000000610007c0c */ /* 0x000fe2000bf26070 */
[----:B------:R-:W-:Y:S01]  /*7600*/  IMAD R12, R7, -0x3, R12 ;  /* 0xfffffffd070c7824 */ /* 0x000fe200078e020c */
[----:B------:R-:W-:Y:S02]  /*7610*/  LOP3.LUT R0, R0, R5, RZ, 0x3c, !PT ;  /* 0x0000000500007212 */ /* 0x000fe400078e3cff */
[----:B------:R-:W-:-:S02]  /*7620*/  ISETP.GE.U32.AND.EX P1, PT, R17, UR7, PT, P1 ;  /* 0x0000000711007c0c */ /* 0x000fc4000bf26110 */
[----:B------:R-:W-:Y:S02]  /*7630*/  PRMT R4, RZ, 0x7610, R4 ;  /* 0x00007610ff047816 */ /* 0x000fe40000000004 */
[----:B------:R-:W-:-:S09]  /*7640*/  @P3 LOP3.LUT R0, R0, 0x1, R7, 0x78, !PT ;  /* 0x0000000100003812 */ /* 0x000fd200078e7807 */
[----:B0-----:R-:W-:Y:S05]  /*7650*/  @P1 BRA `(.L_x_171) ;  /* 0x00000004004c1947 */ /* 0x001fea0003800000 */
[----:B------:R-:W-:Y:S01]  /*7660*/  ULDC.64 UR6, c[0x0][0x628] ;  /* 0x00018a0000067ab9 */ /* 0x000fe20000000a00 */
[----:B------:R-:W0:Y:S01]  /*7670*/  S2R R15, SR_CTAID.X ;  /* 0x00000000000f7919 */ /* 0x000e220000002500 */
[----:B------:R-:W-:Y:S01]  /*7680*/  ISETP.NE.U32.AND P1, PT, RZ, UR6, PT ;  /* 0x00000006ff007c0c */ /* 0x000fe2000bf25070 */
[----:B------:R-:W-:Y:S01]  /*7690*/  ULDC UR9, c[0x0][0x630] ;  /* 0x00018c0000097ab9 */ /* 0x000fe20000000800 */
[----:B------:R-:W-:Y:S01]  /*76a0*/  IMAD.MOV.U32 R4, RZ, RZ, R16 ;  /* 0x000000ffff047224 */ /* 0x000fe200078e0010 */
[----:B------:R-:W1:Y:S01]  /*76b0*/  S2R R14, SR_CTAID.Y ;  /* 0x00000000000e7919 */ /* 0x000e620000002600 */
[----:B------:R-:W-:Y:S01]  /*76c0*/  ISETP.NE.AND.EX P1, PT, RZ, UR7, PT, P1 ;  /* 0x00000007ff007c0c */ /* 0x000fe2000bf25310 */
[----:B------:R-:W-:-:S12]  /*76d0*/  IMAD.MOV.U32 R5, RZ, RZ, R17 ;  /* 0x000000ffff057224 */ /* 0x000fd800078e0011 */
[----:B------:R-:W-:Y:S05]  /*76e0*/  @!P1 BRA `(.L_x_172) ;  /* 0x0000000000289947 */ /* 0x000fea0003800000 */
[----:B------:R-:W-:Y:S02]  /*76f0*/  ULDC UR8, c[0x0][0x634] ;  /* 0x00018d0000087ab9 */ /* 0x000fe40000000800 */
[----:B------:R-:W-:-:S05]  /*7700*/  IADD3 R9, P1, R16, UR8, RZ ;  /* 0x0000000810097c10 */ /* 0x000fca000ff3e0ff */
[----:B------:R-:W-:-:S04]  /*7710*/  IMAD.X R19, RZ, RZ, R17, P1 ;  /* 0x000000ffff137224 */ /* 0x000fc800008e0611 */
[----:B------:R-:W-:-:S04]  /*7720*/  IMAD.WIDE.U32 R6, R19, UR6, RZ ;  /* 0x0000000613067c25 */ /* 0x000fc8000f8e00ff */
[----:B------:R-:W-:-:S04]  /*7730*/  IMAD.WIDE.U32 R6, P1, R9, UR7, R6 ;  /* 0x0000000709067c25 */ /* 0x000fc8000f820006 */
[----:B------:R-:W-:-:S04]  /*7740*/  IMAD.WIDE.U32 R8, R9, UR6, RZ ;  /* 0x0000000609087c25 */ /* 0x000fc8000f8e00ff */
[----:B------:R-:W-:Y:S01]  /*7750*/  IMAD.X R5, RZ, RZ, RZ, P1 ;  /* 0x000000ffff057224 */ /* 0x000fe200008e06ff */
[----:B------:R-:W-:Y:S01]  /*7760*/  IADD3 RZ, P1, R9, R6, RZ ;  /* 0x0000000609ff7210 */ /* 0x000fe20007f3e0ff */
[----:B------:R-:W-:-:S04]  /*7770*/  IMAD.MOV.U32 R4, RZ, RZ, R7 ;  /* 0x000000ffff047224 */ /* 0x000fc800078e0007 */
[----:B------:R-:W-:-:S08]  /*7780*/  IMAD.WIDE.U32.X R4, R19, UR7, R4, P1 ;  /* 0x0000000713047c25 */ /* 0x000fd000088e0404 */
.L_x_172:
[--C-:B------:R-:W-:Y:S01]  /*7790*/  SHF.R.U64 R8, R4, UR9, R5.reuse ;  /* 0x0000000904087c19 */ /* 0x100fe20008001205 */
[----:B------:R-:W-:Y:S01]  /*77a0*/  ULDC.64 UR6, c[0x0][0x620] ;  /* 0x0001880000067ab9 */ /* 0x000fe20000000a00 */
[----:B------:R-:W-:Y:S01]  /*77b0*/  SHF.R.U32.HI R4, RZ, UR9, R5 ;  /* 0x00000009ff047c19 */ /* 0x000fe20008011605 */
[----:B------:R-:W2:Y:S01]  /*77c0*/  LDC R24, c[0x0][0x144] ;  /* 0x00005100ff187b82 */ /* 0x000ea20000000800 */
[----:B------:R-:W-:Y:S01]  /*77d0*/  IADD3 R7, P1, RZ, -R8, RZ ;  /* 0x80000008ff077210 */ /* 0x000fe20007f3e0ff */
[----:B------:R-:W-:Y:S01]  /*77e0*/  ULDC.64 UR10, c[0x0][0x640] ;  /* 0x00019000000a7ab9 */ /* 0x000fe20000000a00 */
[----:B0-----:R-:W-:Y:S01]  /*77f0*/  I2FP.F32.U32 R9, R15 ;  /* 0x0000000f00097245 */ /* 0x001fe20000201000 */
[----:B------:R-:W-:Y:S02]  /*7800*/  ULDC UR8, c[0x0][0x608] ;  /* 0x0001820000087ab9 */ /* 0x000fe40000000800 */
[----:B------:R-:W-:Y:S01]  /*7810*/  IMAD.X R4, RZ, RZ, ~R4, P1 ;  /* 0x000000ffff047224 */ /* 0x000fe200008e0e04 */
[----:B------:R-:W-:Y:S01]  /*7820*/  ISETP.NE.U32.AND P1, PT, RZ, UR10, PT ;  /* 0x0000000aff007c0c */ /* 0x000fe2000bf25070 */
[----:B------:R-:W0:Y:S02]  /*7830*/  LDC R21, c[0x0][0x148] ;  /* 0x00005200ff157b82 */ /* 0x000e240000000800 */
[----:B------:R-:W-:Y:S01]  /*7840*/  IMAD R6, R4, UR6, RZ ;  /* 0x0000000604067c24 */ /* 0x000fe2000f8e02ff */
[----:B------:R-:W-:Y:S01]  /*7850*/  ISETP.NE.AND.EX P1, PT, RZ, UR11, PT, P1 ;  /* 0x0000000bff007c0c */ /* 0x000fe2000bf25310 */
[----:B------:R-:W-:Y:S01]  /*7860*/  IMAD.WIDE.U32 R4, R7, UR6, R16 ;  /* 0x0000000607047c25 */ /* 0x000fe2000f8e0010 */
[----:B------:R-:W-:-:S03]  /*7870*/  ULDC UR6, c[0x0][0x150] ;  /* 0x0000540000067ab9 */ /* 0x000fc60000000800 */
[----:B------:R-:W-:Y:S02]  /*7880*/  IMAD R7, R7, UR7, R6 ;  /* 0x0000000707077c24 */ /* 0x000fe4000f8e0206 */
[----:B------:R-:W-:Y:S01]  /*7890*/  FMUL R6, R9, UR6 ;  /* 0x0000000609067c20 */ /* 0x000fe20008400000 */
[----:B------:R-:W-:Y:S01]  /*78a0*/  ULDC UR6, c[0x0][0x618] ;  /* 0x0001860000067ab9 */ /* 0x000fe20000000800 */
[----:B------:R-:W-:Y:S01]  /*78b0*/  ULDC UR7, c[0x0][0x154] ;  /* 0x0000550000077ab9 */ /* 0x000fe20000000800 */
[----:B------:R-:W-:-:S03]  /*78c0*/  IMAD.IADD R5, R5, 0x1, R7 ;  /* 0x0000000105057824 */ /* 0x000fc600078e0207 */
[----:B------:R-:W3:Y:S02]  /*78d0*/  F2I.U32.TRUNC.NTZ R6, R6 ;  /* 0x0000000600067305 */ /* 0x000ee4000020f000 */
[----:B------:R-:W-:Y:S02]  /*78e0*/  SHF.R.U64 R9, R4, UR6, R5 ;  /* 0x0000000604097c19 */ /* 0x000fe40008001205 */
[----:B-1----:R-:W-:-:S05]  /*78f0*/  I2FP.F32.U32 R4, R14 ;  /* 0x0000000e00047245 */ /* 0x002fca0000201000 */
[----:B------:R-:W-:Y:S01]  /*7900*/  FMUL R22, R4, UR7 ;  /* 0x0000000704167c20 */ /* 0x000fe20008400000 */
[----:B------:R-:W-:Y:S01]  /*7910*/  SHF.R.U32.HI R4, RZ, UR6, R5 ;  /* 0x00000006ff047c19 */ /* 0x000fe20008011605 */
[----:B------:R-:W-:-:S03]  /*7920*/  ULDC UR6, c[0x0][0x658] ;  /* 0x0001960000067ab9 */ /* 0x000fc60000000800 */
[--C-:B------:R-:W-:Y:S01]  /*7930*/  SHF.R.U64 R20, R9, UR8, R4.reuse ;  /* 0x0000000809147c19 */ /* 0x100fe20008001204 */
[----:B------:R-:W1:Y:S01]  /*7940*/  F2I.U32.TRUNC.NTZ R22, R22 ;  /* 0x0000001600167305 */ /* 0x000e62000020f000 */
[----:B------:R-:W-:Y:S01]  /*7950*/  SHF.R.U32.HI R5, RZ, UR8, R4 ;  /* 0x00000008ff057c19 */ /* 0x000fe20008011604 */
[----:B---3--:R-:W-:-:S03]  /*7960*/  IMAD.MOV R6, RZ, RZ, -R6 ;  /* 0x000000ffff067224 */ /* 0x008fc600078e0a06 */
[----:B------:R-:W-:Y:S01]  /*7970*/  SHF.R.U64 R19, R20, UR6, R5 ;  /* 0x0000000614137c19 */ /* 0x000fe20008001205 */
[----:B--2---:R-:W-:Y:S01]  /*7980*/  IMAD R15, R24, R6, R15 ;  /* 0x00000006180f7224 */ /* 0x004fe200078e020f */
[----:B------:R-:W-:-:S03]  /*7990*/  SHF.R.U32.HI R23, RZ, UR6, R5 ;  /* 0x00000006ff177c19 */ /* 0x000fc60008011605 */
[----:B------:R-:W-:Y:S02]  /*79a0*/  IMAD.MOV.U32 R4, RZ, RZ, R19 ;  /* 0x000000ffff047224 */ /* 0x000fe400078e0013 */
[----:B------:R-:W-:Y:S01]  /*79b0*/  IMAD.MOV.U32 R5, RZ, RZ, R23 ;  /* 0x000000ffff057224 */ /* 0x000fe200078e0017 */
[----:B-1----:R-:W-:Y:S06]  /*79c0*/  @!P1 BRA `(.L_x_173) ;  /* 0x0000000000289947 */ /* 0x002fec0003800000 */
[----:B------:R-:W-:Y:S02]  /*79d0*/  ULDC UR6, c[0x0][0x64c] ;  /* 0x0001930000067ab9 */ /* 0x000fe40000000800 */
[----:B------:R-:W-:-:S05]  /*79e0*/  IADD3 R5, P1, R19, UR6, RZ ;  /* 0x0000000613057c10 */ /* 0x000fca000ff3e0ff */
[----:B------:R-:W-:-:S04]  /*79f0*/  IMAD.X R23, RZ, RZ, R23, P1 ;  /* 0x000000ffff177224 */ /* 0x000fc800008e0617 */
[----:B------:R-:W-:-:S04]  /*7a00*/  IMAD.WIDE.U32 R6, R23, UR10, RZ ;  /* 0x0000000a17067c25 */ /* 0x000fc8000f8e00ff */
[----:B------:R-:W-:-:S04]  /*7a10*/  IMAD.WIDE.U32 R6, P1, R5, UR11, R6 ;  /* 0x0000000b05067c25 */ /* 0x000fc8000f820006 */
[----:B------:R-:W-:-:S04]  /*7a20*/  IMAD.WIDE.U32 R4, R5, UR10, RZ ;  /* 0x0000000a05047c25 */ /* 0x000fc8000f8e00ff */
[----:B------:R-:W-:Y:S01]  /*7a30*/  IMAD.MOV.U32 R4, RZ, RZ, R7 ;  /* 0x000000ffff047224 */ /* 0x000fe200078e0007 */
[----:B------:R-:W-:Y:S01]  /*7a40*/  IADD3 RZ, P3, R5, R6, RZ ;  /* 0x0000000605ff7210 */ /* 0x000fe20007f7e0ff */
[----:B------:R-:W-:-:S04]  /*7a50*/  IMAD.X R5, RZ, RZ, RZ, P1 ;  /* 0x000000ffff057224 */ /* 0x000fc800008e06ff */
[----:B------:R-:W-:-:S08]  /*7a60*/  IMAD.WIDE.U32.X R4, R23, UR11, R4, P3 ;  /* 0x0000000b17047c25 */ /* 0x000fd000098e0404 */
.L_x_173:
[----:B------:R-:W-:Y:S01]  /*7a70*/  ISETP.NE.AND P1, PT, R2, 0x1, PT ;  /* 0x000000010200780c */ /* 0x000fe20003f25270 */
[----:B------:R-:W-:Y:S01]  /*7a80*/  ULDC UR6, c[0x0][0x648] ;  /* 0x0001920000067ab9 */ /* 0x000fe20000000800 */
[----:B------:R-:W-:Y:S01]  /*7a90*/  LOP3.LUT R20, R20, UR5, RZ, 0xc0, !PT ;  /* 0x0000000514147c12 */ /* 0x000fe2000f8ec0ff */
[----:B------:R-:W-:Y:S01]  /*7aa0*/  IMAD.MOV R22, RZ, RZ, -R22 ;  /* 0x000000ffff167224 */ /* 0x000fe200078e0a16 */
[----:B------:R-:W-:Y:S01]  /*7ab0*/  SHF.R.U64 R5, R4, UR6, R5 ;  /* 0x0000000604057c19 */ /* 0x000fe20008001205 */
[----:B------:R-:W-:Y:S01]  /*7ac0*/  ULDC UR6, c[0x0][0x638] ;  /* 0x00018e0000067ab9 */ /* 0x000fe20000000800 */
[----:B------:R-:W-:Y:S01]  /*7ad0*/  LOP3.LUT R6, R9, UR4, RZ, 0xc0, !PT ;  /* 0x0000000409067c12 */ /* 0x000fe2000f8ec0ff */
[----:B------:R-:W-:Y:S02]  /*7ae0*/  ULDC UR7, c[0x0][0x610] ;  /* 0x0001840000077ab9 */ /* 0x000fe40000000800 */
[----:B------:R-:W-:Y:S02]  /*7af0*/  IMAD.MOV R4, RZ, RZ, -R5 ;  /* 0x000000ffff047224 */ /* 0x000fe400078e0a05 */
[----:B------:R-:W-:-:S02]  /*7b00*/  IMAD R20, R5, UR13, R20 ;  /* 0x0000000d05147c24 */ /* 0x000fc4000f8e0214 */
[----:B0-----:R-:W-:Y:S02]  /*7b10*/  @P1 IMAD R15, R21, R22, R14 ;  /* 0x00000016150f1224 */ /* 0x001fe400078e020e */
[----:B------:R-:W-:Y:S01]  /*7b20*/  IMAD R19, R4, UR6, R19 ;  /* 0x0000000604137c24 */ /* 0x000fe2000f8e0213 */
[----:B------:R-:W-:Y:S01]  /*7b30*/  ULDC UR6, c[0x0][0x600] ;  /* 0x0001800000067ab9 */ /* 0x000fe20000000800 */
[----:B------:R-:W-:Y:S02]  /*7b40*/  IMAD R15, R20, UR7, R15 ;  /* 0x00000007140f7c24 */ /* 0x000fe4000f8e020f */
[----:B------:R-:W-:Y:S02]  /*7b50*/  IMAD R6, R19, UR6, R6 ;  /* 0x0000000613067c24 */ /* 0x000fe4000f8e0206 */
[----:B------:R-:W-:-:S03]  /*7b60*/  IMAD.MOV.U32 R4, RZ, RZ, 0x1 ;  /* 0x00000001ff047424 */ /* 0x000fc600078e00ff */
[----:B------:R-:W-:Y:S02]  /*7b70*/  SEL R20, R6, R15, !P1 ;  /* 0x0000000f06147207 */ /* 0x000fe40004800000 */
[----:B------:R-:W-:-:S07]  /*7b80*/  SEL R19, R15, R6, !P1 ;  /* 0x000000060f137207 */ /* 0x000fce0004800000 */
.L_x_171:
[----:B------:R-:W-:Y:S05]  /*7b90*/  BSYNC B1 ;  /* 0x0000000000017941 */ /* 0x000fea0003800000 */
.L_x_170:
[----:B------:R-:W-:-:S13]  /*7ba0*/  LOP3.LUT P1, RZ, R4, 0xff, RZ, 0xc0, !PT ;  /* 0x000000ff04ff7812 */ /* 0x000fda000782c0ff */
[----:B------:R-:W-:Y:S05]  /*7bb0*/  @P1 BRA `(.L_x_174) ;  /* 0xfffffff400241947 */ /* 0x000fea000383ffff */
[----:B------:R-:W-:Y:S05]  /*7bc0*/  BSYNC B0 ;  /* 0x0000000000007941 */ /* 0x000fea0003800000 */
.L_x_162:
[----:B------:R-:W-:-:S03]  /*7bd0*/  UMOV UR6, 0xffffffff ;  /* 0xffffffff00067882 */ /* 0x000fc60000000000 */
[----:B------:R-:W-:Y:S05]  /*7be0*/  BRA.DIV UR6, `(.L_x_175) ;  /* 0x0000000206f47947 */ /* 0x000fea000b800000 */
[----:B------:R-:W-:-:S13]  /*7bf0*/  ELECT P6, URZ, PT ;  /* 0x00000000003f782f */ /* 0x000fda00038c0000 */
.L_x_188:
[----:B------:R-:W-:Y:S04]  /*7c00*/  BSSY B0, `(.L_x_176) ;  /* 0x0000022000007945 */ /* 0x000fe80003800000 */
[----:B------:R-:W-:Y:S05]  /*7c10*/  @!P6 BRA `(.L_x_177) ;  /* 0x000000000080e947 */ /* 0x000fea0003800000 */
[----:B------:R-:W-:-:S04]  /*7c20*/  LOP3.LUT R18, R18, 0x2, RZ, 0xfc, !PT ;  /* 0x0000000212127812 */ /* 0x000fc800078efcff */
[----:B------:R-:W-:-:S13]  /*7c30*/  ISETP.NE.AND P0, PT, R18, 0x3, PT ;  /* 0x000000031200780c */ /* 0x000fda0003f05270 */
[----:B------:R-:W-:Y:S05]  /*7c40*/  @!P0 BRA `(.L_x_178) ;  /* 0x0000000000048947 */ /* 0x000fea0003800000 */
[----:B------:R-:W-:Y:S01]  /*7c50*/  BPT.TRAP 0x1 ;  /* 0x000000040000795c */ /* 0x000fe20000300000 */
.L_x_178:
[----:B------:R-:W0:Y:S01]  /*7c60*/  S2R R3, SR_CgaCtaId ;  /* 0x0000000000037919 */ /* 0x000e220000008800 */
[----:B------:R-:W-:-:S04]  /*7c70*/  MOV R2, 0x400 ;  /* 0x0000040000027802 */ /* 0x000fc80000000f00 */
[----:B0-----:R-:W-:Y:S02]  /*7c80*/  LEA R3, R3, R2, 0x18 ;  /* 0x0000000203037211 */ /* 0x001fe400078ec0ff */
[----:B------:R-:W-:-:S03]  /*7c90*/  SHF.L.U32 R2, R0, 0x1f, RZ ;  /* 0x0000001f00027819 */ /* 0x000fc600000006ff */
[----:B------:R-:W-:-:S04]  /*7ca0*/  VIADD R3, R3, 0x18 ;  /* 0x0000001803037836 */ /* 0x000fc80000000000 */
[C---:B------:R-:W-:Y:S02]  /*7cb0*/  IMAD R7, R12.reuse, 0x8, R3 ;  /* 0x000000080c077824 */ /* 0x040fe400078e0203 */
[----:B------:R-:W-:Y:S02]  /*7cc0*/  VIADD R12, R12, 0x1 ;  /* 0x000000010c0c7836 */ /* 0x000fe40000000000 */
[----:B------:R-:W0:Y:S03]  /*7cd0*/  SYNCS.PHASECHK.TRANS64.TRYWAIT P0, [R7+URZ], R2 ;  /* 0x00000002070075a7 */ /* 0x000e26000800017f */
[----:B------:R-:W-:-:S04]  /*7ce0*/  ISETP.NE.AND P1, PT, R12, 0x3, PT ;  /* 0x000000030c00780c */ /* 0x000fc80003f25270 */
[----:B------:R-:W-:Y:S02]  /*7cf0*/  SEL R5, RZ, 0x1, P1 ;  /* 0x00000001ff057807 */ /* 0x000fe40000800000 */
[----:B------:R-:W-:Y:S02]  /*7d00*/  SEL R12, R12, RZ, P1 ;  /* 0x000000ff0c0c7207 */ /* 0x000fe40000800000 */
[----:B------:R-:W-:-:S03]  /*7d10*/  LOP3.LUT R5, R0, R5, RZ, 0x3c, !PT ;  /* 0x0000000500057212 */ /* 0x000fc600078e3cff */
[----:B------:R-:W-:Y:S01]  /*7d20*/  IMAD R9, R12, 0x8, R3 ;  /* 0x000000080c097824 */ /* 0x000fe200078e0203 */
[----:B------:R-:W-:Y:S01]  /*7d30*/  SHF.L.U32 R4, R5, 0x1f, RZ ;  /* 0x0000001f05047819 */ /* 0x000fe200000006ff */
[----:B0-----:R-:W-:Y:S06]  /*7d40*/  @!P0 BRA `(.L_x_179) ;  /* 0x0000000000bc8947 */ /* 0x001fec0003800000 */
.L_x_189:
[----:B------:R-:W1:Y:S01]  /*7d50*/  SYNCS.PHASECHK.TRANS64.TRYWAIT P0, [R9+URZ], R4 ;  /* 0x00000004090075a7 */ /* 0x000e62000800017f */
[----:B------:R-:W-:-:S05]  /*7d60*/  VIADD R0, R12, 0x1 ;  /* 0x000000010c007836 */ /* 0x000fca0000000000 */
[----:B------:R-:W-:-:S04]  /*7d70*/  ISETP.NE.AND P1, PT, R0, 0x3, PT ;  /* 0x000000030000780c */ /* 0x000fc80003f25270 */
[----:B0-----:R-:W-:Y:S02]  /*7d80*/  SEL R2, RZ, 0x1, P1 ;  /* 0x00000001ff027807 */ /* 0x001fe40000800000 */
[----:B------:R-:W-:Y:S02]  /*7d90*/  SEL R0, R0, RZ, P1 ;  /* 0x000000ff00007207 */ /* 0x000fe40000800000 */
[----:B------:R-:W-:Y:S01]  /*7da0*/  LOP3.LUT R2, R5, R2, RZ, 0x3c, !PT ;  /* 0x0000000205027212 */ /* 0x000fe200078e3cff */
[----:B-1----:R-:W-:Y:S06]  /*7db0*/  @!P0 BRA `(.L_x_180) ;  /* 0x0000000000b48947 */ /* 0x002fec0003800000 */
.L_x_190:
[----:B------:R-:W-:Y:S01]  /*7dc0*/  IMAD R3, R0, 0x8, R3 ;  /* 0x0000000800037824 */ /* 0x000fe200078e0203 */
[----:B------:R-:W-:-:S07]  /*7dd0*/  SHF.L.U32 R0, R2, 0x1f, RZ ;  /* 0x0000001f02007819 */ /* 0x000fce00000006ff */
.L_x_181:
[----:B-1----:R1:W2:Y:S02]  /*7de0*/  SYNCS.PHASECHK.TRANS64.TRYWAIT P0, [R3+URZ], R0 ;  /* 0x00000000030075a7 */ /* 0x0022a4000800017f */
[----:B--2---:R-:W-:Y:S05]  /*7df0*/  @!P0 NANOSLEEP.SYNCS 0x989680 ;  /* 0x009896800000895d */ /* 0x004fea0003900000 */
[----:B------:R-:W2:Y:S02]  /*7e00*/  @!P0 SYNCS.PHASECHK.TRANS64 P0, [R3+URZ], R0 ;  /* 0x00000000030085a7 */ /* 0x000ea4000800007f */
[----:B--2---:R-:W-:Y:S05]  /*7e10*/  @!P0 BRA `(.L_x_181) ;  /* 0xfffffffc00f08947 */ /* 0x004fea000383ffff */
.L_x_177:
[----:B------:R-:W-:Y:S05]  /*7e20*/  BSYNC B0 ;  /* 0x0000000000007941 */ /* 0x000fea0003800000 */
.L_x_176:
[----:B------:R-:W-:Y:S05]  /*7e30*/  EXIT ;  /* 0x000000000000794d */ /* 0x000fea0003800000 */
.L_x_17:
[----:B-1----:R1:W2:Y:S02]  /*7e40*/  SYNCS.PHASECHK.TRANS64.TRYWAIT P1, [R3+URZ], R0 ;  /* 0x00000000030075a7 */ /* 0x0022a4000802017f */
[----:B--2---:R-:W-:Y:S05]  /*7e50*/  @!P1 NANOSLEEP.SYNCS 0x989680 ;  /* 0x009896800000995d */ /* 0x004fea0003900000 */
[----:B------:R-:W2:Y:S02]  /*7e60*/  @!P1 SYNCS.PHASECHK.TRANS64 P1, [R3+URZ], R0 ;  /* 0x00000000030095a7 */ /* 0x000ea4000802007f */
[----:B--2---:R-:W-:Y:S05]  /*7e70*/  @!P1 BRA `(.L_x_17) ;  /* 0xfffffffc00f09947 */ /* 0x004fea000383ffff */
[----:B------:R-:W-:Y:S05]  /*7e80*/  BRA `(.L_x_16) ;  /* 0xffffff9400807947 */ /* 0x000fea000383ffff */
.L_x_22:
[----:B-1----:R-:W-:-:S04]  /*7e90*/  IMAD.U32 R4, RZ, RZ, UR8 ;  /* 0x00000008ff047e24 */ /* 0x002fc8000f8e00ff */
[----:B------:R1:W2:Y:S03]  /*7ea0*/  SYNCS.PHASECHK.TRANS64.TRYWAIT P1, [R4+URZ], R3 ;  /* 0x00000003040075a7 */ /* 0x0002a6000802017f */
[----:B--2---:R-:W-:Y:S05]  /*7eb0*/  @!P1 NANOSLEEP.SYNCS 0x989680 ;  /* 0x009896800000995d */ /* 0x004fea0003900000 */
[----:B------:R-:W2:Y:S02]  /*7ec0*/  @!P1 SYNCS.PHASECHK.TRANS64 P1, [R4+URZ], R3 ;  /* 0x00000003040095a7 */ /* 0x000ea4000802007f */
[----:B--2---:R-:W-:Y:S05]  /*7ed0*/  @!P1 BRA `(.L_x_22) ;  /* 0xfffffffc00ec9947 */ /* 0x004fea000383ffff */
[----:B------:R-:W-:Y:S05]  /*7ee0*/  BRA `(.L_x_21) ;  /* 0xffffff9800bc7947 */ /* 0x000fea000383ffff */
.L_x_163:
[----:B------:R-:W-:Y:S01]  /*7ef0*/  BSSY B1, `(.L_x_182) ;  /* 0x0000006000017945 */ /* 0x000fe20003800000 */
[----:B------:R-:W-:-:S07]  /*7f00*/  IMAD.MOV.U32 R15, RZ, RZ, -0x1 ;  /* 0xffffffffff0f7424 */ /* 0x000fce00078e00ff */
[----:B------:R-:W-:Y:S05]  /*7f10*/  WARPSYNC.COLLECTIVE R15, `(.L_x_183) ;  /* 0x000000000f0c7348 */ /* 0x000fea0003c00000 */
[----:B------:R-:W-:Y:S02]  /*7f20*/  ELECT P6, UR62, PT ;  /* 0x00000000003e782f */ /* 0x000fe400038c0000 */
[----:B------:R-:W-:Y:S01]  /*7f30*/  MOV R14, UR62 ;  /* 0x0000003e000e7c02 */ /* 0x000fe20008000f00 */
[----:B------:R-:W-:Y:S10]  /*7f40*/  ENDCOLLECTIVE ;  /* 0x000000000000791b */ /* 0x000ff40003800000 */
.L_x_183:
[----:B------:R-:W-:Y:S05]  /*7f50*/  BSYNC B1 ;  /* 0x0000000000017941 */ /* 0x000fea0003800000 */
.L_x_182:
[----:B------:R-:W-:Y:S05]  /*7f60*/  BRA `(.L_x_184) ;  /* 0xfffffff000447947 */ /* 0x000fea000383ffff */
.L_x_166:
[----:B0-----:R0:W1:Y:S02]  /*7f70*/  SYNCS.PHASECHK.TRANS64.TRYWAIT P1, [R14+URZ+0x18], R7 ;  /* 0x000018070e0075a7 */ /* 0x001064000802017f */
[----:B-1----:R-:W-:Y:S05]  /*7f80*/  @!P1 NANOSLEEP.SYNCS 0x989680 ;  /* 0x009896800000995d */ /* 0x002fea0003900000 */
[----:B------:R-:W1:Y:S02]  /*7f90*/  @!P1 SYNCS.PHASECHK.TRANS64 P1, [R14+URZ+0x18], R7 ;  /* 0x000018070e0095a7 */ /* 0x000e64000802007f */
[----:B-1----:R-:W-:Y:S05]  /*7fa0*/  @!P1 BRA `(.L_x_166) ;  /* 0xfffffffc00f09947 */ /* 0x002fea000383ffff */
[----:B------:R-:W-:Y:S05]  /*7fb0*/  BRA `(.L_x_185) ;  /* 0xfffffff000787947 */ /* 0x000fea000383ffff */
.L_x_175:
[----:B------:R-:W-:Y:S01]  /*7fc0*/  BSSY B0, `(.L_x_186) ;  /* 0x0000006000007945 */ /* 0x000fe20003800000 */
[----:B------:R-:W-:-:S07]  /*7fd0*/  IMAD.MOV.U32 R15, RZ, RZ, -0x1 ;  /* 0xffffffffff0f7424 */ /* 0x000fce00078e00ff */
[----:B------:R-:W-:Y:S05]  /*7fe0*/  WARPSYNC.COLLECTIVE R15, `(.L_x_187) ;  /* 0x000000000f0c7348 */ /* 0x000fea0003c00000 */
[----:B------:R-:W-:Y:S02]  /*7ff0*/  ELECT P6, UR62, PT ;  /* 0x00000000003e782f */ /* 0x000fe400038c0000 */
[----:B------:R-:W-:Y:S01]  /*8000*/  MOV R14, UR62 ;  /* 0x0000003e000e7c02 */ /* 0x000fe20008000f00 */
[----:B------:R-:W-:Y:S10]  /*8010*/  ENDCOLLECTIVE ;  /* 0x000000000000791b */ /* 0x000ff40003800000 */
.L_x_187:
[----:B------:R-:W-:Y:S05]  /*8020*/  BSYNC B0 ;  /* 0x0000000000007941 */ /* 0x000fea0003800000 */
.L_x_186:
[----:B------:R-:W-:Y:S05]  /*8030*/  BRA `(.L_x_188) ;  /* 0xfffffff800f07947 */ /* 0x000fea000383ffff */
.L_x_179:
[----:B0-----:R0:W1:Y:S02]  /*8040*/  SYNCS.PHASECHK.TRANS64.TRYWAIT P0, [R7+URZ], R2 ;  /* 0x00000002070075a7 */ /* 0x001064000800017f */
[----:B-1----:R-:W-:Y:S05]  /*8050*/  @!P0 NANOSLEEP.SYNCS 0x989680 ;  /* 0x009896800000895d */ /* 0x002fea0003900000 */
[----:B------:R-:W1:Y:S02]  /*8060*/  @!P0 SYNCS.PHASECHK.TRANS64 P0, [R7+URZ], R2 ;  /* 0x00000002070085a7 */ /* 0x000e64000800007f */
[----:B-1----:R-:W-:Y:S05]  /*8070*/  @!P0 BRA `(.L_x_179) ;  /* 0xfffffffc00f08947 */ /* 0x002fea000383ffff */
[----:B------:R-:W-:Y:S05]  /*8080*/  BRA `(.L_x_189) ;  /* 0xfffffffc00307947 */ /* 0x000fea000383ffff */
.L_x_180:
[----:B0-----:R0:W1:Y:S02]  /*8090*/  SYNCS.PHASECHK.TRANS64.TRYWAIT P0, [R9+URZ], R4 ;  /* 0x00000004090075a7 */ /* 0x001064000800017f */
[----:B-1----:R-:W-:Y:S05]  /*80a0*/  @!P0 NANOSLEEP.SYNCS 0x989680 ;  /* 0x009896800000895d */ /* 0x002fea0003900000 */
[----:B------:R-:W1:Y:S02]  /*80b0*/  @!P0 SYNCS.PHASECHK.TRANS64 P0, [R9+URZ], R4 ;  /* 0x00000004090085a7 */ /* 0x000e64000800007f */
[----:B-1----:R-:W-:Y:S05]  /*80c0*/  @!P0 BRA `(.L_x_180) ;  /* 0xfffffffc00f08947 */ /* 0x002fea000383ffff */
[----:B------:R-:W-:Y:S05]  /*80d0*/  BRA `(.L_x_190) ;  /* 0xfffffffc00387947 */ /* 0x000fea000383ffff */
.L_x_191:
[----:B------:R-:W-:-:S00]  /*80e0*/  BRA `(.L_x_191) ;  /* 0xfffffffc00fc7947 */ /* 0x000fc0000383ffff */
[----:B------:R-:W-:-:S00]  /*80f0*/  NOP ;  /* 0x0000000000007918 */ /* 0x000fc00000000000 */
        /* <DEDUP_REMOVED lines=8> */
.L_x_192:


//--------------------- .nv.global.init           --------------------------
	.section	.nv.global.init,"aw",@progbits
.nv.global.init:
	.type		$str$22,@object
	.size		$str$22,($str$23 - $str$22)
$str$22:
        /*0000*/ 	.byte	0x6b, 0x5f, 0x74, 0x69, 0x6c, 0x65, 0x5f, 0x63, 0x6f, 0x75, 0x6e, 0x74, 0x20, 0x3e, 0x3d, 0x20
        /*0010*/ 	.byte	0x31, 0x00
	.type		$str$23,@object
	.size		$str$23,(__unnamed_1 - $str$23)
$str$23:
        /*0012*/ 	.byte	0x2f, 0x74, 0x6d, 0x70, 0x2f, 0x63, 0x75, 0x74, 0x6c, 0x61, 0x73, 0x73, 0x5f, 0x73, 0x77, 0x65
        /*0022*/ 	.byte	0x65, 0x70, 0x5f, 0x73, 0x72, 0x63, 0x2f, 0x69, 0x6e, 0x63, 0x6c, 0x75, 0x64, 0x65, 0x2f, 0x63
        /*0032*/ 	.byte	0x75, 0x74, 0x6c, 0x61, 0x73, 0x73, 0x2f, 0x67, 0x65, 0x6d, 0x6d, 0x2f, 0x63, 0x6f, 0x6c, 0x6c
        /*0042*/ 	.byte	0x65, 0x63, 0x74, 0x69, 0x76, 0x65, 0x2f, 0x73, 0x6d, 0x39, 0x30, 0x5f, 0x6d, 0x6d, 0x61, 0x5f
        /*0052*/ 	.byte	0x74, 0x6d, 0x61, 0x5f, 0x67, 0x6d, 0x6d, 0x61, 0x5f, 0x73, 0x73, 0x5f, 0x77, 0x61, 0x72, 0x70
        /*0062*/ 	.byte	0x73, 0x70, 0x65, 0x63, 0x69, 0x61, 0x6c, 0x69, 0x7a, 0x65, 0x64, 0x2e, 0x68, 0x70, 0x70, 0x00
	.type		__unnamed_1,@object
	.size		__unnamed_1,(.L_0 - __unnamed_1)
__unnamed_1:
        /*0072*/ 	.byte	0x76, 0x6f, 0x69, 0x64, 0x20, 0x63, 0x75, 0x74, 0x6c, 0x61, 0x73, 0x73, 0x3a, 0x3a, 0x67, 0x65
        /* <DEDUP_REMOVED lines=179> */
        /*0bb2*/ 	.byte	0x3a, 0x3a, 0x69, 0x64, 0x65, 0x6e, 0x74, 0x69, 0x74, 0x79, 0x5d, 0x00
.L_0:


//--------------------- .nv.shared._ZN7cutlass13device_kernelINS_4gemm6kernel13GemmUniversalIN4cute5tupleIJiiiiEEENS1_10collective13CollectiveMmaINS1_34MainloopSm90TmaGmmaWarpSpecializedILi3ENS5_IJNS4_1CILi1EEESB_SB_EEENS1_35KernelTmaWarpSpecializedCooperativeEEENS5_IJNSA_ILi128EEESF_SF_EEENS_6half_tENS5_IJlSB_lEEESH_SI_NS4_8TiledMMAINS4_8MMA_AtomIJNS4_4SM904GMMA26MMA_64x128x16_F32F16F16_SSILNSM_5MajorE0ELSO_0ELNSM_7ScaleInE1ELSP_1EEEEEENS4_6LayoutINS5_IJNSA_ILi2EEESB_SB_EEENS5_IJSB_NSA_ILi0EEESV_EEEEENS5_IJNS4_10UnderscoreESY_SY_EEEEENS4_13SM90_TMA_LOADENS4_14ComposedLayoutINS4_7SwizzleILi3ELi4ELi3EEENS4_18smem_ptr_flag_bitsILi16EEENSS_INS5_IJNSA_ILi8EEENSA_ILi64EEEEEENS5_IJS18_SB_EEEEEEEvNS4_8identityES11_S1C_vS1D_EENS_8epilogue10collective6detail29Sm90TmaWarpSpecializedAdapterINS1G_15DefaultEpilogueISH_SI_SI_NS1F_6thread17LinearCombinationISH_Li1EffLNS1K_9ScaleType4KindE0ELNS_15FloatRoundStyleE2ESH_EENS1_15EpilogueDefaultEEEEEvvEEEEvNT_6ParamsE --------------------------
	.section	.nv.shared._ZN7cutlass13device_kernelINS_4gemm6kernel13GemmUniversalIN4cute5tupleIJiiiiEEENS1_10collective13CollectiveMmaINS1_34MainloopSm90TmaGmmaWarpSpecializedILi3ENS5_IJNS4_1CILi1EEESB_SB_EEENS1_35KernelTmaWarpSpecializedCooperativeEEENS5_IJNSA_ILi128EEESF_SF_EEENS_6half_tENS5_IJlSB_lEEESH_SI_NS4_8TiledMMAINS4_8MMA_AtomIJNS4_4SM904GMMA26MMA_64x128x16_F32F16F16_SSILNSM_5MajorE0ELSO_0ELNSM_7ScaleInE1ELSP_1EEEEEENS4_6LayoutINS5_IJNSA_ILi2EEESB_SB_EEENS5_IJSB_NSA_ILi0EEESV_EEEEENS5_IJNS4_10UnderscoreESY_SY_EEEEENS4_13SM90_TMA_LOADENS4_14ComposedLayoutINS4_7SwizzleILi3ELi4ELi3EEENS4_18smem_ptr_flag_bitsILi16EEENSS_INS5_IJNSA_ILi8EEENSA_ILi64EEEEEENS5_IJS18_SB_EEEEEEEvNS4_8identityES11_S1C_vS1D_EENS_8epilogue10collective6detail29Sm90TmaWarpSpecializedAdapterINS1G_15DefaultEpilogueISH_SI_SI_NS1F_6thread17LinearCombinationISH_Li1EffLNS1K_9ScaleType4KindE0ELNS_15FloatRoundStyleE2ESH_EENS1_15EpilogueDefaultEEEEEvvEEEEvNT_6ParamsE,"aw",@nobits
	.sectionflags	@""
	.align	16
	.zero		1024


//--------------------- .nv.shared.reserved.0     --------------------------
	.section	.nv.shared.reserved.0,"aw",@nobits
	.weak		__nv_reservedSMEM_offset_0_alias
	.size		__nv_reservedSMEM_offset_0_alias, 0, 0
	.other		__nv_reservedSMEM_offset_0_alias,@"STO_CUDA_RESERVED_SHARED STV_DEFAULT"
__nv_reservedSMEM_offset_0_alias:
	.zero		0


//--------------------- .nv.global                --------------------------
	.section	.nv.global,"aw",@nobits
.nv.global:
	.type		_ZN39_INTERNAL_5ced2558_4_k_cu_3440beb8_26264cute1_E,@object
	.size		_ZN39_INTERNAL_5ced2558_4_k_cu_3440beb8_26264cute1_E,(_ZN39_INTERNAL_5ced2558_4_k_cu_3440beb8_26264cuda3std3__45__cpo6cbeginE - _ZN39_INTERNAL_5ced2558_4_k_cu_3440beb8_26264cute1_E)
_ZN39_INTERNAL_5ced2558_4_k_cu_3440beb8_26264cute1_E:
	.zero		1
	.type		_ZN39_INTERNAL_5ced2558_4_k_cu_3440beb8_26264cuda3std3__45__cpo6cbeginE,@object
	.size		_ZN39_INTERNAL_5ced2558_4_k_cu_3440beb8_26264cuda3std3__45__cpo6cbeginE,(_ZN39_INTERNAL_5ced2558_4_k_cu_3440beb8_26264cuda3std3__48in_placeE - _ZN39_INTERNAL_5ced2558_4_k_cu_3440beb8_26264cuda3std3__45__cpo6cbeginE)
_ZN39_INTERNAL_5ced2558_4_k_cu_3440beb8_26264cuda3std3__45__cpo6cbeginE:
	.zero		1
	.type		_ZN39_INTERNAL_5ced2558_4_k_cu_3440beb8_26264cuda3std3__48in_placeE,@object
	.size		_ZN39_INTERNAL_5ced2558_4_k_cu_3440beb8_26264cuda3std3__48in_placeE,(_ZN39_INTERNAL_5ced2558_4_k_cu_3440beb8_26264cuda3std6ranges3__45__cpo9iter_moveE - _ZN39_INTERNAL_5ced2558_4_k_cu_3440beb8_26264cuda3std3__48in_placeE)
_ZN39_INTERNAL_5ced2558_4_k_cu_3440beb8_26264cuda3std3__48in_placeE:
	.zero		1
	.type		_ZN39_INTERNAL_5ced2558_4_k_cu_3440beb8_26264cuda3std6ranges3__45__cpo9iter_moveE,@object
	.size		_ZN39_INTERNAL_5ced2558_4_k_cu_3440beb8_26264cuda3std6ranges3__45__cpo9iter_moveE,(_ZN39_INTERNAL_5ced2558_4_k_cu_3440beb8_26264cuda3std3__45__cpo5beginE - _ZN39_INTERNAL_5ced2558_4_k_cu_3440beb8_26264cuda3std6ranges3__45__cpo9iter_moveE)
_ZN39_INTERNAL_5ced2558_4_k_cu_3440beb8_26264cuda3std6ranges3__45__cpo9iter_moveE:
	.zero		1
	.type		_ZN39_INTERNAL_5ced2558_4_k_cu_3440beb8_26264cuda3std3__45__cpo5beginE,@object
	.size		_ZN39_INTERNAL_5ced2558_4_k_cu_3440beb8_26264cuda3std3__45__cpo5beginE,(_ZN39_INTERNAL_5ced2558_4_k_cu_3440beb8_26264cuda3std3__441_GLOBAL__N__5ced2558_4_k_cu_3440beb8_26266ignoreE - _ZN39_INTERNAL_5ced2558_4_k_cu_3440beb8_26264cuda3std3__45__cpo5beginE)
_ZN39_INTERNAL_5ced2558_4_k_cu_3440beb8_26264cuda3std3__45__cpo5beginE:
	.zero		1
	.type		_ZN39_INTERNAL_5ced2558_4_k_cu_3440beb8_26264cuda3std3__441_GLOBAL__N__5ced2558_4_k_cu_3440beb8_26266ignoreE,@object
	.size		_ZN39_INTERNAL_5ced2558_4_k_cu_3440beb8_26264cuda3std3__441_GLOBAL__N__5ced2558_4_k_cu_3440beb8_26266ignoreE,(_ZN39_INTERNAL_5ced2558_4_k_cu_3440beb8_26264cute7productE - _ZN39_INTERNAL_5ced2558_4_k_cu_3440beb8_26264cuda3std3__441_GLOBAL__N__5ced2558_4_k_cu_3440beb8_26266ignoreE)
_ZN39_INTERNAL_5ced2558_4_k_cu_3440beb8_26264cuda3std3__441_GLOBAL__N__5ced2558_4_k_cu_3440beb8_26266ignoreE:
	.zero		1
	.type		_ZN39_INTERNAL_5ced2558_4_k_cu_3440beb8_26264cute7productE,@object
	.size		_ZN39_INTERNAL_5ced2558_4_k_cu_3440beb8_26264cute7productE,(_ZN39_INTERNAL_5ced2558_4_k_cu_3440beb8_26264cuda3std3__45__cpo3endE - _ZN39_INTERNAL_5ced2558_4_k_cu_3440beb8_26264cute7productE)
_ZN39_INTERNAL_5ced2558_4_k_cu_3440beb8_26264cute7productE:
	.zero		1
	.type		_ZN39_INTERNAL_5ced2558_4_k_cu_3440beb8_26264cuda3std3__45__cpo3endE,@object
	.size		_ZN39_INTERNAL_5ced2558_4_k_cu_3440beb8_26264cuda3std3__45__cpo3endE,(_ZN39_INTERNAL_5ced2558_4_k_cu_3440beb8_26264cuda3std3__419piecewise_constructE - _ZN39_INTERNAL_5ced2558_4_k_cu_3440beb8_26264cuda3std3__45__cpo3endE)
_ZN39_INTERNAL_5ced2558_4_k_cu_3440beb8_26264cuda3std3__45__cpo3endE:
	.zero		1
	.type		_ZN39_INTERNAL_5ced2558_4_k_cu_3440beb8_26264cuda3std3__419piecewise_constructE,@object
	.size		_ZN39_INTERNAL_5ced2558_4_k_cu_3440beb8_26264cuda3std3__419piecewise_constructE,(_ZN39_INTERNAL_5ced2558_4_k_cu_3440beb8_26264cuda3std3__45__cpo4cendE - _ZN39_INTERNAL_5ced2558_4_k_cu_3440beb8_26264cuda3std3__419piecewise_constructE)
_ZN39_INTERNAL_5ced2558_4_k_cu_3440beb8_26264cuda3std3__419piecewise_constructE:
	.zero		1
	.type		_ZN39_INTERNAL_5ced2558_4_k_cu_3440beb8_26264cuda3std3__45__cpo4cendE,@object
	.size		_ZN39_INTERNAL_5ced2558_4_k_cu_3440beb8_26264cuda3std3__45__cpo4cendE,(_ZN39_INTERNAL_5ced2558_4_k_cu_3440beb8_26264cuda3std6ranges3__45__cpo4swapE - _ZN39_INTERNAL_5ced2558_4_k_cu_3440beb8_26264cuda3std3__45__cpo4cendE)
_ZN39_INTERNAL_5ced2558_4_k_cu_3440beb8_26264cuda3std3__45__cpo4cendE:
	.zero		1
	.type		_ZN39_INTERNAL_5ced2558_4_k_cu_3440beb8_26264cuda3std6ranges3__45__cpo4swapE,@object
	.size		_ZN39_INTERNAL_5ced2558_4_k_cu_3440beb8_26264cuda3std6ranges3__45__cpo4swapE,(.L_8 - _ZN39_INTERNAL_5ced2558_4_k_cu_3440beb8_26264cuda3std6ranges3__45__cpo4swapE)
_ZN39_INTERNAL_5ced2558_4_k_cu_3440beb8_26264cuda3std6ranges3__45__cpo4swapE:
	.zero		1
.L_8:


//--------------------- .nv.constant0._ZN7cutlass13device_kernelINS_4gemm6kernel13GemmUniversalIN4cute5tupleIJiiiiEEENS1_10collective13CollectiveMmaINS1_34MainloopSm90TmaGmmaWarpSpecializedILi3ENS5_IJNS4_1CILi1EEESB_SB_EEENS1_35KernelTmaWarpSpecializedCooperativeEEENS5_IJNSA_ILi128EEESF_SF_EEENS_6half_tENS5_IJlSB_lEEESH_SI_NS4_8TiledMMAINS4_8MMA_AtomIJNS4_4SM904GMMA26MMA_64x128x16_F32F16F16_SSILNSM_5MajorE0ELSO_0ELNSM_7ScaleInE1ELSP_1EEEEEENS4_6LayoutINS5_IJNSA_ILi2EEESB_SB_EEENS5_IJSB_NSA_ILi0EEESV_EEEEENS5_IJNS4_10UnderscoreESY_SY_EEEEENS4_13SM90_TMA_LOADENS4_14ComposedLayoutINS4_7SwizzleILi3ELi4ELi3EEENS4_18smem_ptr_flag_bitsILi16EEENSS_INS5_IJNSA_ILi8EEENSA_ILi64EEEEEENS5_IJS18_SB_EEEEEEEvNS4_8identityES11_S1C_vS1D_EENS_8epilogue10collective6detail29Sm90TmaWarpSpecializedAdapterINS1G_15DefaultEpilogueISH_SI_SI_NS1F_6thread17LinearCombinationISH_Li1EffLNS1K_9ScaleType4KindE0ELNS_15FloatRoundStyleE2ESH_EENS1_15EpilogueDefaultEEEEEvvEEEEvNT_6ParamsE --------------------------
	.section	.nv.constant0._ZN7cutlass13device_kernelINS_4gemm6kernel13GemmUniversalIN4cute5tupleIJiiiiEEENS1_10collective13CollectiveMmaINS1_34MainloopSm90TmaGmmaWarpSpecializedILi3ENS5_IJNS4_1CILi1EEESB_SB_EEENS1_35KernelTmaWarpSpecializedCooperativeEEENS5_IJNSA_ILi128EEESF_SF_EEENS_6half_tENS5_IJlSB_lEEESH_SI_NS4_8TiledMMAINS4_8MMA_AtomIJNS4_4SM904GMMA26MMA_64x128x16_F32F16F16_SSILNSM_5MajorE0ELSO_0ELNSM_7ScaleInE1ELSP_1EEEEEENS4_6LayoutINS5_IJNSA_ILi2EEESB_SB_EEENS5_IJSB_NSA_ILi0EEESV_EEEEENS5_IJNS4_10UnderscoreESY_SY_EEEEENS4_13SM90_TMA_LOADENS4_14ComposedLayoutINS4_7SwizzleILi3ELi4ELi3EEENS4_18smem_ptr_flag_bitsILi16EEENSS_INS5_IJNSA_ILi8EEENSA_ILi64EEEEEENS5_IJS18_SB_EEEEEEEvNS4_8identityES11_S1C_vS1D_EENS_8epilogue10collective6detail29Sm90TmaWarpSpecializedAdapterINS1G_15DefaultEpilogueISH_SI_SI_NS1F_6thread17LinearCombinationISH_Li1EffLNS1K_9ScaleType4KindE0ELNS_15FloatRoundStyleE2ESH_EENS1_15EpilogueDefaultEEEEEvvEEEEvNT_6ParamsE,"a",@progbits
	.sectionflags	@""
	.align	4
.nv.constant0._ZN7cutlass13device_kernelINS_4gemm6kernel13GemmUniversalIN4cute5tupleIJiiiiEEENS1_10collective13CollectiveMmaINS1_34MainloopSm90TmaGmmaWarpSpecializedILi3ENS5_IJNS4_1CILi1EEESB_SB_EEENS1_35KernelTmaWarpSpecializedCooperativeEEENS5_IJNSA_ILi128EEESF_SF_EEENS_6half_tENS5_IJlSB_lEEESH_SI_NS4_8TiledMMAINS4_8MMA_AtomIJNS4_4SM904GMMA26MMA_64x128x16_F32F16F16_SSILNSM_5MajorE0ELSO_0ELNSM_7ScaleInE1ELSP_1EEEEEENS4_6LayoutINS5_IJNSA_ILi2EEESB_SB_EEENS5_IJSB_NSA_ILi0EEESV_EEEEENS5_IJNS4_10UnderscoreESY_SY_EEEEENS4_13SM90_TMA_LOADENS4_14ComposedLayoutINS4_7SwizzleILi3ELi4ELi3EEENS4_18smem_ptr_flag_bitsILi16EEENSS_INS5_IJNSA_ILi8EEENSA_ILi64EEEEEENS5_IJS18_SB_EEEEEEEvNS4_8identityES11_S1C_vS1D_EENS_8epilogue10collective6detail29Sm90TmaWarpSpecializedAdapterINS1G_15DefaultEpilogueISH_SI_SI_NS1F_6thread17LinearCombinationISH_Li1EffLNS1K_9ScaleType4KindE0ELNS_15FloatRoundStyleE2ESH_EENS1_15EpilogueDefaultEEEEEvvEEEEvNT_6ParamsE:
	.zero		1664


//--------------------- SYMBOLS --------------------------

	.type		.nv.reservedSmem.offset0,@object
	.size		.nv.reservedSmem.offset0,0x4
	.type		__assertfail,@function
